//
// Generated by NVIDIA NVVM Compiler
//
// Compiler Build ID: CL-36424714
// Cuda compilation tools, release 13.0, V13.0.88
// Based on NVVM 20.0.0
//

.version 9.0
.target sm_100
.address_size 64

	// .globl	_Z9wmma_fp16P6__halfS0_Pfiiiff

.visible .entry _Z9wmma_fp16P6__halfS0_Pfiiiff(
	.param .u64 .ptr .align 1 _Z9wmma_fp16P6__halfS0_Pfiiiff_param_0,
	.param .u64 .ptr .align 1 _Z9wmma_fp16P6__halfS0_Pfiiiff_param_1,
	.param .u64 .ptr .align 1 _Z9wmma_fp16P6__halfS0_Pfiiiff_param_2,
	.param .u32 _Z9wmma_fp16P6__halfS0_Pfiiiff_param_3,
	.param .u32 _Z9wmma_fp16P6__halfS0_Pfiiiff_param_4,
	.param .u32 _Z9wmma_fp16P6__halfS0_Pfiiiff_param_5,
	.param .f32 _Z9wmma_fp16P6__halfS0_Pfiiiff_param_6,
	.param .f32 _Z9wmma_fp16P6__halfS0_Pfiiiff_param_7
)
{
	.reg .pred 	%p<17>;
	.reg .b32 	%r<149>;
	.reg .b32 	%f<231>;
	.reg .b64 	%rd<32>;

	ld.param.u64 	%rd5, [_Z9wmma_fp16P6__halfS0_Pfiiiff_param_0];
	ld.param.u64 	%rd6, [_Z9wmma_fp16P6__halfS0_Pfiiiff_param_1];
	ld.param.u32 	%r39, [_Z9wmma_fp16P6__halfS0_Pfiiiff_param_3];
	ld.param.u32 	%r40, [_Z9wmma_fp16P6__halfS0_Pfiiiff_param_4];
	ld.param.u32 	%r41, [_Z9wmma_fp16P6__halfS0_Pfiiiff_param_5];
	ld.param.f32 	%f121, [_Z9wmma_fp16P6__halfS0_Pfiiiff_param_6];
	ld.param.f32 	%f122, [_Z9wmma_fp16P6__halfS0_Pfiiiff_param_7];
	cvta.to.global.u64 	%rd1, %rd6;
	cvta.to.global.u64 	%rd2, %rd5;
	mov.u32 	%r42, %ctaid.x;
	mov.u32 	%r43, %ntid.x;
	mov.u32 	%r44, %tid.x;
	mad.lo.s32 	%r45, %r42, %r43, %r44;
	shr.u32 	%r1, %r45, 5;
	mov.u32 	%r46, %ctaid.y;
	mov.u32 	%r47, %ntid.y;
	mov.u32 	%r48, %tid.y;
	mad.lo.s32 	%r2, %r46, %r47, %r48;
	setp.lt.s32 	%p2, %r41, 1;
	mov.f32 	%f166, 0f00000000;
	mov.f32 	%f165, %f166;
	mov.f32 	%f164, %f166;
	mov.f32 	%f163, %f166;
	mov.f32 	%f162, %f166;
	mov.f32 	%f161, %f166;
	mov.f32 	%f160, %f166;
	mov.f32 	%f159, %f166;
	@%p2 bra 	$L__BB0_17;
	shl.b32 	%r50, %r1, 4;
	shl.b32 	%r3, %r2, 4;
	setp.lt.s32 	%p3, %r50, %r39;
	setp.lt.s32 	%p4, %r3, %r40;
	and.pred  	%p1, %p3, %p4;
	mul.lo.s32 	%r4, %r41, %r50;
	add.s32 	%r51, %r41, -1;
	shr.u32 	%r52, %r51, 4;
	add.s32 	%r5, %r52, 1;
	and.b32  	%r6, %r5, 3;
	setp.lt.u32 	%p5, %r41, 49;
	mov.b32 	%r145, 0;
	mov.f32 	%f159, 0f00000000;
	mov.f32 	%f160, %f159;
	mov.f32 	%f161, %f159;
	mov.f32 	%f162, %f159;
	mov.f32 	%f163, %f159;
	mov.f32 	%f164, %f159;
	mov.f32 	%f165, %f159;
	mov.f32 	%f166, %f159;
	@%p5 bra 	$L__BB0_12;
	mad.lo.s32 	%r142, %r41, 48, %r3;
	shl.b32 	%r8, %r41, 6;
	shl.b32 	%r54, %r41, 5;
	add.s32 	%r141, %r54, %r3;
	shl.b32 	%r55, %r41, 4;
	add.s32 	%r140, %r55, %r3;
	and.b32  	%r56, %r5, 536870908;
	neg.s32 	%r138, %r56;
	mov.b32 	%r145, 0;
	mov.f32 	%f159, 0f00000000;
	not.pred 	%p6, %p1;
	mov.u32 	%r139, %r3;
	mov.u32 	%r143, %r4;
$L__BB0_3:
	@%p6 bra 	$L__BB0_5;
	mul.wide.u32 	%rd7, %r143, 2;
	add.s64 	%rd8, %rd2, %rd7;
	wmma.load.a.sync.aligned.row.m16n16k16.global.f16 	{%r57, %r58, %r59, %r60, %r61, %r62, %r63, %r64}, [%rd8], %r41;
	mul.wide.u32 	%rd9, %r139, 2;
	add.s64 	%rd10, %rd1, %rd9;
	wmma.load.b.sync.aligned.row.m16n16k16.global.f16 	{%r65, %r66, %r67, %r68, %r69, %r70, %r71, %r72}, [%rd10], %r40;
	wmma.mma.sync.aligned.row.row.m16n16k16.f32.f32 {%f166, %f165, %f164, %f163, %f162, %f161, %f160, %f159}, {%r57, %r58, %r59, %r60, %r61, %r62, %r63, %r64}, {%r65, %r66, %r67, %r68, %r69, %r70, %r71, %r72}, {%f166, %f165, %f164, %f163, %f162, %f161, %f160, %f159};
$L__BB0_5:
	mul.wide.u32 	%rd11, %r143, 2;
	add.s64 	%rd3, %rd2, %rd11;
	@%p6 bra 	$L__BB0_7;
	add.s64 	%rd12, %rd3, 32;
	wmma.load.a.sync.aligned.row.m16n16k16.global.f16 	{%r73, %r74, %r75, %r76, %r77, %r78, %r79, %r80}, [%rd12], %r41;
	mul.wide.u32 	%rd13, %r140, 2;
	add.s64 	%rd14, %rd1, %rd13;
	wmma.load.b.sync.aligned.row.m16n16k16.global.f16 	{%r81, %r82, %r83, %r84, %r85, %r86, %r87, %r88}, [%rd14], %r40;
	wmma.mma.sync.aligned.row.row.m16n16k16.f32.f32 {%f166, %f165, %f164, %f163, %f162, %f161, %f160, %f159}, {%r73, %r74, %r75, %r76, %r77, %r78, %r79, %r80}, {%r81, %r82, %r83, %r84, %r85, %r86, %r87, %r88}, {%f166, %f165, %f164, %f163, %f162, %f161, %f160, %f159};
$L__BB0_7:
	@%p6 bra 	$L__BB0_9;
	add.s64 	%rd15, %rd3, 64;
	wmma.load.a.sync.aligned.row.m16n16k16.global.f16 	{%r89, %r90, %r91, %r92, %r93, %r94, %r95, %r96}, [%rd15], %r41;
	mul.wide.u32 	%rd16, %r141, 2;
	add.s64 	%rd17, %rd1, %rd16;
	wmma.load.b.sync.aligned.row.m16n16k16.global.f16 	{%r97, %r98, %r99, %r100, %r101, %r102, %r103, %r104}, [%rd17], %r40;
	wmma.mma.sync.aligned.row.row.m16n16k16.f32.f32 {%f166, %f165, %f164, %f163, %f162, %f161, %f160, %f159}, {%r89, %r90, %r91, %r92, %r93, %r94, %r95, %r96}, {%r97, %r98, %r99, %r100, %r101, %r102, %r103, %r104}, {%f166, %f165, %f164, %f163, %f162, %f161, %f160, %f159};
$L__BB0_9:
	@%p6 bra 	$L__BB0_11;
	add.s64 	%rd18, %rd3, 96;
	wmma.load.a.sync.aligned.row.m16n16k16.global.f16 	{%r105, %r106, %r107, %r108, %r109, %r110, %r111, %r112}, [%rd18], %r41;
	mul.wide.u32 	%rd19, %r142, 2;
	add.s64 	%rd20, %rd1, %rd19;
	wmma.load.b.sync.aligned.row.m16n16k16.global.f16 	{%r113, %r114, %r115, %r116, %r117, %r118, %r119, %r120}, [%rd20], %r40;
	wmma.mma.sync.aligned.row.row.m16n16k16.f32.f32 {%f166, %f165, %f164, %f163, %f162, %f161, %f160, %f159}, {%r105, %r106, %r107, %r108, %r109, %r110, %r111, %r112}, {%r113, %r114, %r115, %r116, %r117, %r118, %r119, %r120}, {%f166, %f165, %f164, %f163, %f162, %f161, %f160, %f159};
$L__BB0_11:
	add.s32 	%r145, %r145, 64;
	add.s32 	%r143, %r143, 64;
	add.s32 	%r142, %r142, %r8;
	add.s32 	%r141, %r141, %r8;
	add.s32 	%r140, %r140, %r8;
	add.s32 	%r139, %r139, %r8;
	add.s32 	%r138, %r138, 4;
	setp.ne.s32 	%p10, %r138, 0;
	@%p10 bra 	$L__BB0_3;
$L__BB0_12:
	setp.eq.s32 	%p11, %r6, 0;
	@%p11 bra 	$L__BB0_17;
	mad.lo.s32 	%r148, %r145, %r41, %r3;
	shl.b32 	%r28, %r41, 4;
	add.s32 	%r147, %r145, %r4;
	neg.s32 	%r146, %r6;
	not.pred 	%p12, %p1;
$L__BB0_14:
	.pragma "nounroll";
	@%p12 bra 	$L__BB0_16;
	mul.wide.u32 	%rd21, %r147, 2;
	add.s64 	%rd22, %rd2, %rd21;
	wmma.load.a.sync.aligned.row.m16n16k16.global.f16 	{%r121, %r122, %r123, %r124, %r125, %r126, %r127, %r128}, [%rd22], %r41;
	mul.wide.u32 	%rd23, %r148, 2;
	add.s64 	%rd24, %rd1, %rd23;
	wmma.load.b.sync.aligned.row.m16n16k16.global.f16 	{%r129, %r130, %r131, %r132, %r133, %r134, %r135, %r136}, [%rd24], %r40;
	wmma.mma.sync.aligned.row.row.m16n16k16.f32.f32 {%f166, %f165, %f164, %f163, %f162, %f161, %f160, %f159}, {%r121, %r122, %r123, %r124, %r125, %r126, %r127, %r128}, {%r129, %r130, %r131, %r132, %r133, %r134, %r135, %r136}, {%f166, %f165, %f164, %f163, %f162, %f161, %f160, %f159};
$L__BB0_16:
	add.s32 	%r148, %r148, %r28;
	add.s32 	%r147, %r147, 16;
	add.s32 	%r146, %r146, 1;
	setp.ne.s32 	%p13, %r146, 0;
	@%p13 bra 	$L__BB0_14;
$L__BB0_17:
	shl.b32 	%r37, %r1, 4;
	shl.b32 	%r38, %r2, 4;
	setp.ge.s32 	%p14, %r37, %r39;
	setp.ge.s32 	%p15, %r38, %r40;
	or.pred  	%p16, %p14, %p15;
	@%p16 bra 	$L__BB0_19;
	ld.param.u64 	%rd31, [_Z9wmma_fp16P6__halfS0_Pfiiiff_param_2];
	mul.lo.s32 	%r137, %r40, %r37;
	cvt.u64.u32 	%rd25, %r137;
	cvt.u64.u32 	%rd26, %r38;
	add.s64 	%rd27, %rd25, %rd26;
	cvta.to.global.u64 	%rd28, %rd31;
	shl.b64 	%rd29, %rd27, 2;
	add.s64 	%rd30, %rd28, %rd29;
	wmma.load.c.sync.aligned.row.m16n16k16.global.f32 	{%f127, %f128, %f129, %f130, %f131, %f132, %f133, %f134}, [%rd30], %r40;
	mul.f32 	%f135, %f122, %f127;
	fma.rn.f32 	%f136, %f121, %f166, %f135;
	mul.f32 	%f137, %f122, %f128;
	fma.rn.f32 	%f138, %f121, %f165, %f137;
	mul.f32 	%f139, %f122, %f129;
	fma.rn.f32 	%f140, %f121, %f164, %f139;
	mul.f32 	%f141, %f122, %f130;
	fma.rn.f32 	%f142, %f121, %f163, %f141;
	mul.f32 	%f143, %f122, %f131;
	fma.rn.f32 	%f144, %f121, %f162, %f143;
	mul.f32 	%f145, %f122, %f132;
	fma.rn.f32 	%f146, %f121, %f161, %f145;
	mul.f32 	%f147, %f122, %f133;
	fma.rn.f32 	%f148, %f121, %f160, %f147;
	mul.f32 	%f149, %f122, %f134;
	fma.rn.f32 	%f150, %f121, %f159, %f149;
	wmma.store.d.sync.aligned.row.m16n16k16.global.f32 	[%rd30], {%f136, %f138, %f140, %f142, %f144, %f146, %f148, %f150}, %r40;
$L__BB0_19:
	ret;

}
	// .globl	_Z17convertFp32ToFp16P6__halfPfi
.visible .entry _Z17convertFp32ToFp16P6__halfPfi(
	.param .u64 .ptr .align 1 _Z17convertFp32ToFp16P6__halfPfi_param_0,
	.param .u64 .ptr .align 1 _Z17convertFp32ToFp16P6__halfPfi_param_1,
	.param .u32 _Z17convertFp32ToFp16P6__halfPfi_param_2
)
{
	.reg .pred 	%p<7>;
	.reg .b16 	%rs<6>;
	.reg .b32 	%r<31>;
	.reg .b32 	%f<6>;
	.reg .b64 	%rd<21>;

	ld.param.u64 	%rd3, [_Z17convertFp32ToFp16P6__halfPfi_param_0];
	ld.param.u64 	%rd4, [_Z17convertFp32ToFp16P6__halfPfi_param_1];
	ld.param.u32 	%r12, [_Z17convertFp32ToFp16P6__halfPfi_param_2];
	cvta.to.global.u64 	%rd1, %rd3;
	cvta.to.global.u64 	%rd2, %rd4;
	mov.u32 	%r13, %ntid.x;
	mov.u32 	%r14, %ctaid.x;
	mov.u32 	%r15, %tid.x;
	mad.lo.s32 	%r29, %r13, %r14, %r15;
	mov.u32 	%r16, %nctaid.x;
	mul.lo.s32 	%r2, %r16, %r13;
	setp.ge.s32 	%p1, %r29, %r12;
	@%p1 bra 	$L__BB1_7;
	add.s32 	%r17, %r29, %r2;
	max.s32 	%r18, %r12, %r17;
	setp.lt.s32 	%p2, %r17, %r12;
	selp.u32 	%r19, 1, 0, %p2;
	add.s32 	%r20, %r17, %r19;
	sub.s32 	%r21, %r18, %r20;
	div.u32 	%r22, %r21, %r2;
	add.s32 	%r3, %r22, %r19;
	and.b32  	%r23, %r3, 3;
	setp.eq.s32 	%p3, %r23, 3;
	@%p3 bra 	$L__BB1_4;
	add.s32 	%r24, %r3, 1;
	and.b32  	%r25, %r24, 3;
	neg.s32 	%r27, %r25;
$L__BB1_3:
	.pragma "nounroll";
	mul.wide.s32 	%rd5, %r29, 2;
	add.s64 	%rd6, %rd1, %rd5;
	mul.wide.s32 	%rd7, %r29, 4;
	add.s64 	%rd8, %rd2, %rd7;
	ld.global.f32 	%f1, [%rd8];
	// begin inline asm
	{  cvt.rn.f16.f32 %rs1, %f1;}

	// end inline asm
	st.global.u16 	[%rd6], %rs1;
	add.s32 	%r29, %r29, %r2;
	add.s32 	%r27, %r27, 1;
	setp.ne.s32 	%p4, %r27, 0;
	@%p4 bra 	$L__BB1_3;
$L__BB1_4:
	setp.lt.u32 	%p5, %r3, 3;
	@%p5 bra 	$L__BB1_7;
	mul.wide.s32 	%rd13, %r2, 4;
	mul.wide.s32 	%rd15, %r2, 2;
	shl.b32 	%r26, %r2, 2;
$L__BB1_6:
	mul.wide.s32 	%rd9, %r29, 4;
	add.s64 	%rd10, %rd2, %rd9;
	ld.global.f32 	%f2, [%rd10];
	// begin inline asm
	{  cvt.rn.f16.f32 %rs2, %f2;}

	// end inline asm
	mul.wide.s32 	%rd11, %r29, 2;
	add.s64 	%rd12, %rd1, %rd11;
	st.global.u16 	[%rd12], %rs2;
	add.s64 	%rd14, %rd10, %rd13;
	ld.global.f32 	%f3, [%rd14];
	// begin inline asm
	{  cvt.rn.f16.f32 %rs3, %f3;}

	// end inline asm
	add.s64 	%rd16, %rd12, %rd15;
	st.global.u16 	[%rd16], %rs3;
	add.s64 	%rd17, %rd14, %rd13;
	ld.global.f32 	%f4, [%rd17];
	// begin inline asm
	{  cvt.rn.f16.f32 %rs4, %f4;}

	// end inline asm
	add.s64 	%rd18, %rd16, %rd15;
	st.global.u16 	[%rd18], %rs4;
	add.s64 	%rd19, %rd17, %rd13;
	ld.global.f32 	%f5, [%rd19];
	// begin inline asm
	{  cvt.rn.f16.f32 %rs5, %f5;}

	// end inline asm
	add.s64 	%rd20, %rd18, %rd15;
	st.global.u16 	[%rd20], %rs5;
	add.s32 	%r29, %r26, %r29;
	setp.lt.s32 	%p6, %r29, %r12;
	@%p6 bra 	$L__BB1_6;
$L__BB1_7:
	ret;

}
	// .globl	_Z9transposeP6__halfS0_ii
.visible .entry _Z9transposeP6__halfS0_ii(
	.param .u64 .ptr .align 1 _Z9transposeP6__halfS0_ii_param_0,
	.param .u64 .ptr .align 1 _Z9transposeP6__halfS0_ii_param_1,
	.param .u32 _Z9transposeP6__halfS0_ii_param_2,
	.param .u32 _Z9transposeP6__halfS0_ii_param_3
)
{
	.reg .pred 	%p<7>;
	.reg .b16 	%rs<6>;
	.reg .b32 	%r<55>;
	.reg .b64 	%rd<23>;

	ld.param.u64 	%rd3, [_Z9transposeP6__halfS0_ii_param_0];
	ld.param.u64 	%rd4, [_Z9transposeP6__halfS0_ii_param_1];
	ld.param.u32 	%r13, [_Z9transposeP6__halfS0_ii_param_2];
	ld.param.u32 	%r14, [_Z9transposeP6__halfS0_ii_param_3];
	cvta.to.global.u64 	%rd1, %rd3;
	cvta.to.global.u64 	%rd2, %rd4;
	mov.u32 	%r15, %ntid.x;
	mov.u32 	%r16, %ctaid.x;
	mov.u32 	%r17, %tid.x;
	mad.lo.s32 	%r53, %r15, %r16, %r17;
	mov.u32 	%r18, %nctaid.x;
	mul.lo.s32 	%r2, %r18, %r15;
	mul.lo.s32 	%r3, %r14, %r13;
	setp.ge.s32 	%p1, %r53, %r3;
	@%p1 bra 	$L__BB2_7;
	add.s32 	%r19, %r53, %r2;
	max.s32 	%r20, %r3, %r19;
	setp.lt.s32 	%p2, %r19, %r3;
	selp.u32 	%r21, 1, 0, %p2;
	add.s32 	%r22, %r19, %r21;
	sub.s32 	%r23, %r20, %r22;
	div.u32 	%r24, %r23, %r2;
	add.s32 	%r4, %r24, %r21;
	and.b32  	%r25, %r4, 3;
	setp.eq.s32 	%p3, %r25, 3;
	@%p3 bra 	$L__BB2_4;
	add.s32 	%r26, %r4, 1;
	and.b32  	%r27, %r26, 3;
	neg.s32 	%r51, %r27;
$L__BB2_3:
	.pragma "nounroll";
	mul.wide.s32 	%rd5, %r53, 2;
	add.s64 	%rd6, %rd2, %rd5;
	div.s32 	%r28, %r53, %r13;
	mul.lo.s32 	%r29, %r28, %r13;
	sub.s32 	%r30, %r53, %r29;
	mad.lo.s32 	%r31, %r30, %r14, %r28;
	mul.wide.s32 	%rd7, %r31, 2;
	add.s64 	%rd8, %rd1, %rd7;
	ld.global.u16 	%rs1, [%rd6];
	st.global.u16 	[%rd8], %rs1;
	add.s32 	%r53, %r53, %r2;
	add.s32 	%r51, %r51, 1;
	setp.ne.s32 	%p4, %r51, 0;
	@%p4 bra 	$L__BB2_3;
$L__BB2_4:
	setp.lt.u32 	%p5, %r4, 3;
	@%p5 bra 	$L__BB2_7;
	mul.wide.s32 	%rd15, %r2, 2;
$L__BB2_6:
	div.s32 	%r32, %r53, %r13;
	mul.lo.s32 	%r33, %r32, %r13;
	sub.s32 	%r34, %r53, %r33;
	mad.lo.s32 	%r35, %r34, %r14, %r32;
	mul.wide.s32 	%rd9, %r35, 2;
	add.s64 	%rd10, %rd1, %rd9;
	mul.wide.s32 	%rd11, %r53, 2;
	add.s64 	%rd12, %rd2, %rd11;
	ld.global.u16 	%rs2, [%rd12];
	st.global.u16 	[%rd10], %rs2;
	add.s32 	%r36, %r53, %r2;
	div.s32 	%r37, %r36, %r13;
	mul.lo.s32 	%r38, %r37, %r13;
	sub.s32 	%r39, %r36, %r38;
	mad.lo.s32 	%r40, %r39, %r14, %r37;
	mul.wide.s32 	%rd13, %r40, 2;
	add.s64 	%rd14, %rd1, %rd13;
	add.s64 	%rd16, %rd12, %rd15;
	ld.global.u16 	%rs3, [%rd16];
	st.global.u16 	[%rd14], %rs3;
	add.s32 	%r41, %r36, %r2;
	div.s32 	%r42, %r41, %r13;
	mul.lo.s32 	%r43, %r42, %r13;
	sub.s32 	%r44, %r41, %r43;
	mad.lo.s32 	%r45, %r44, %r14, %r42;
	mul.wide.s32 	%rd17, %r45, 2;
	add.s64 	%rd18, %rd1, %rd17;
	add.s64 	%rd19, %rd16, %rd15;
	ld.global.u16 	%rs4, [%rd19];
	st.global.u16 	[%rd18], %rs4;
	add.s32 	%r46, %r41, %r2;
	div.s32 	%r47, %r46, %r13;
	mul.lo.s32 	%r48, %r47, %r13;
	sub.s32 	%r49, %r46, %r48;
	mad.lo.s32 	%r50, %r49, %r14, %r47;
	mul.wide.s32 	%rd20, %r50, 2;
	add.s64 	%rd21, %rd1, %rd20;
	add.s64 	%rd22, %rd19, %rd15;
	ld.global.u16 	%rs5, [%rd22];
	st.global.u16 	[%rd21], %rs5;
	add.s32 	%r53, %r46, %r2;
	setp.lt.s32 	%p6, %r53, %r3;
	@%p6 bra 	$L__BB2_6;
$L__BB2_7:
	ret;

}


// ===== COMPILED SASS (sm_100) =====

	.target	sm_100

	.elftype	@"ET_EXEC"


//--------------------- .note.nv.tkinfo           --------------------------
	.section	.note.nv.tkinfo,"",@"SHT_NOTE"
	.sectionflags	@"SHF_NOTE_NV_TKINFO"
	.tkinfo
        /*0018*/ 	.word	0x00000002
        /*0030*/ 	.string	""
        /*0030*/ 	.string	"ptxas"
        /*0030*/ 	.string	"Cuda compilation tools, release 13.0, V13.0.88"
        /*0030*/ 	.string	"Build cuda_13.0.r13.0/compiler.36424714_0"
        /*0030*/ 	.string	"-arch sm_100 -m 64 "



//--------------------- .note.nv.cuinfo           --------------------------
	.section	.note.nv.cuinfo,"",@"SHT_NOTE"
	.sectionflags	@"SHF_NOTE_NV_CUINFO"
        /*0018*/ 	.short	0x0002
        /*001a*/ 	.short	0x0064
        /*001c*/ 	.short	0x0082
	.zero		2


//--------------------- .nv.info                  --------------------------
	.section	.nv.info,"",@"SHT_CUDA_INFO"
	.align	4


	//----- nvinfo : EIATTR_REGCOUNT
	.align		4
        /*0000*/ 	.byte	0x04, 0x2f
        /*0002*/ 	.short	(.L_1 - .L_0)
	.align		4
.L_0:
        /*0004*/ 	.word	index@(_Z9wmma_fp16P6__halfS0_Pfiiiff)
        /*0008*/ 	.word	0x00000028


	//----- nvinfo : EIATTR_FRAME_SIZE
	.align		4
.L_1:
        /*000c*/ 	.byte	0x04, 0x11
        /*000e*/ 	.short	(.L_3 - .L_2)
	.align		4
.L_2:
        /*0010*/ 	.word	index@(_Z9wmma_fp16P6__halfS0_Pfiiiff)
        /*0014*/ 	.word	0x00000000


	//----- nvinfo : EIATTR_REGCOUNT
	.align		4
.L_3:
        /*0018*/ 	.byte	0x04, 0x2f
        /*001a*/ 	.short	(.L_5 - .L_4)
	.align		4
.L_4:
        /*001c*/ 	.word	index@(_Z17convertFp32ToFp16P6__halfPfi)
        /*0020*/ 	.word	0x00000014


	//----- nvinfo : EIATTR_FRAME_SIZE
	.align		4
.L_5:
        /*0024*/ 	.byte	0x04, 0x11
        /*0026*/ 	.short	(.L_7 - .L_6)
	.align		4
.L_6:
        /*0028*/ 	.word	index@(_Z17convertFp32ToFp16P6__halfPfi)
        /*002c*/ 	.word	0x00000000


	//----- nvinfo : EIATTR_REGCOUNT
	.align		4
.L_7:
        /*0030*/ 	.byte	0x04, 0x2f
        /*0032*/ 	.short	(.L_9 - .L_8)
	.align		4
.L_8:
        /*0034*/ 	.word	index@(_Z9transposeP6__halfS0_ii)
        /*0038*/ 	.word	0x00000018


	//----- nvinfo : EIATTR_FRAME_SIZE
	.align		4
.L_9:
        /*003c*/ 	.byte	0x04, 0x11
        /*003e*/ 	.short	(.L_11 - .L_10)
	.align		4
.L_10:
        /*0040*/ 	.word	index@(_Z9transposeP6__halfS0_ii)
        /*0044*/ 	.word	0x00000000


	//----- nvinfo : EIATTR_MIN_STACK_SIZE
	.align		4
.L_11:
        /*0048*/ 	.byte	0x04, 0x12
        /*004a*/ 	.short	(.L_13 - .L_12)
	.align		4
.L_12:
        /*004c*/ 	.word	index@(_Z9transposeP6__halfS0_ii)
        /*0050*/ 	.word	0x00000000


	//----- nvinfo : EIATTR_MIN_STACK_SIZE
	.align		4
.L_13:
        /*0054*/ 	.byte	0x04, 0x12
        /*0056*/ 	.short	(.L_15 - .L_14)
	.align		4
.L_14:
        /*0058*/ 	.word	index@(_Z17convertFp32ToFp16P6__halfPfi)
        /*005c*/ 	.word	0x00000000


	//----- nvinfo : EIATTR_MIN_STACK_SIZE
	.align		4
.L_15:
        /*0060*/ 	.byte	0x04, 0x12
        /*0062*/ 	.short	(.L_17 - .L_16)
	.align		4
.L_16:
        /*0064*/ 	.word	index@(_Z9wmma_fp16P6__halfS0_Pfiiiff)
        /*0068*/ 	.word	0x00000000
.L_17:


//--------------------- .nv.compat                --------------------------
	.section	.nv.compat,"",@"SHT_CUDA_COMPAT_INFO"
	.align	4
        /*0000*/ 	.byte	0x02, 0x09, 0x00, 0x00, 0x02, 0x02, 0x01, 0x00, 0x02, 0x05, 0x05, 0x00, 0x03, 0x07, 0x01, 0x01
        /*0010*/ 	.byte	0x02, 0x03, 0x00, 0x00, 0x02, 0x06, 0x01, 0x00, 0x04, 0x0b, 0x08, 0x00, 0x09, 0x00, 0x00, 0x00
        /*0020*/ 	.byte	0x00, 0x00, 0x00, 0x00


//--------------------- .nv.info._Z9transposeP6__halfS0_ii --------------------------
	.section	.nv.info._Z9transposeP6__halfS0_ii,"",@"SHT_CUDA_INFO"
	.sectionflags	@""
	.align	4


	//----- nvinfo : EIATTR_CUDA_API_VERSION
	.align		4
        /*0000*/ 	.byte	0x04, 0x37
        /*0002*/ 	.short	(.L_19 - .L_18)
.L_18:
        /*0004*/ 	.word	0x00000082


	//----- nvinfo : EIATTR_KPARAM_INFO
	.align		4
.L_19:
        /*0008*/ 	.byte	0x04, 0x17
        /*000a*/ 	.short	(.L_21 - .L_20)
.L_20:
        /*000c*/ 	.word	0x00000000
        /*0010*/ 	.short	0x0003
        /*0012*/ 	.short	0x0014
        /*0014*/ 	.byte	0x00, 0xf0, 0x11, 0x00


	//----- nvinfo : EIATTR_KPARAM_INFO
	.align		4
.L_21:
        /*0018*/ 	.byte	0x04, 0x17
        /*001a*/ 	.short	(.L_23 - .L_22)
.L_22:
        /*001c*/ 	.word	0x00000000
        /*0020*/ 	.short	0x0002
        /*0022*/ 	.short	0x0010
        /*0024*/ 	.byte	0x00, 0xf0, 0x11, 0x00


	//----- nvinfo : EIATTR_KPARAM_INFO
	.align		4
.L_23:
        /*0028*/ 	.byte	0x04, 0x17
        /*002a*/ 	.short	(.L_25 - .L_24)
.L_24:
        /*002c*/ 	.word	0x00000000
        /*0030*/ 	.short	0x0001
        /*0032*/ 	.short	0x0008
        /*0034*/ 	.byte	0x00, 0xf5, 0x21, 0x00


	//----- nvinfo : EIATTR_KPARAM_INFO
	.align		4
.L_25:
        /*0038*/ 	.byte	0x04, 0x17
        /*003a*/ 	.short	(.L_27 - .L_26)
.L_26:
        /*003c*/ 	.word	0x00000000
        /*0040*/ 	.short	0x0000
        /*0042*/ 	.short	0x0000
        /*0044*/ 	.byte	0x00, 0xf5, 0x21, 0x00


	//----- nvinfo : EIATTR_SPARSE_MMA_MASK
	.align		4
.L_27:
        /*0048*/ 	.byte	0x03, 0x50
        /*004a*/ 	.short	0x0000


	//----- nvinfo : EIATTR_MAXREG_COUNT
	.align		4
        /*004c*/ 	.byte	0x03, 0x1b
        /*004e*/ 	.short	0x00ff


	//----- nvinfo : EIATTR_MERCURY_ISA_VERSION
	.align		4
        /*0050*/ 	.byte	0x03, 0x5f
        /*0052*/ 	.short	0x0101


	//----- nvinfo : EIATTR_VRC_CTA_INIT_COUNT
	.align		4
        /*0054*/ 	.byte	0x02, 0x4a
	.zero		1
	.zero		1


	//----- nvinfo : EIATTR_EXIT_INSTR_OFFSETS
	.align		4
        /*0058*/ 	.byte	0x04, 0x1c
        /*005a*/ 	.short	(.L_29 - .L_28)


	//   ....[0]....
.L_28:
        /*005c*/ 	.word	0x000000b0


	//   ....[1]....
        /*0060*/ 	.word	0x00000570


	//   ....[2]....
        /*0064*/ 	.word	0x00000c70


	//----- nvinfo : EIATTR_CRS_STACK_SIZE
	.align		4
.L_29:
        /*0068*/ 	.byte	0x04, 0x1e
        /*006a*/ 	.short	(.L_31 - .L_30)
.L_30:
        /*006c*/ 	.word	0x00000000


	//----- nvinfo : EIATTR_CBANK_PARAM_SIZE
	.align		4
.L_31:
        /*0070*/ 	.byte	0x03, 0x19
        /*0072*/ 	.short	0x0018


	//----- nvinfo : EIATTR_PARAM_CBANK
	.align		4
        /*0074*/ 	.byte	0x04, 0x0a
        /*0076*/ 	.short	(.L_33 - .L_32)
	.align		4
.L_32:
        /*0078*/ 	.word	index@(.nv.constant0._Z9transposeP6__halfS0_ii)
        /*007c*/ 	.short	0x0380
        /*007e*/ 	.short	0x0018


	//----- nvinfo : EIATTR_SW_WAR
	.align		4
.L_33:
        /*0080*/ 	.byte	0x04, 0x36
        /*0082*/ 	.short	(.L_35 - .L_34)
.L_34:
        /*0084*/ 	.word	0x00000008
.L_35:


//--------------------- .nv.info._Z17convertFp32ToFp16P6__halfPfi --------------------------
	.section	.nv.info._Z17convertFp32ToFp16P6__halfPfi,"",@"SHT_CUDA_INFO"
	.sectionflags	@""
	.align	4


	//----- nvinfo : EIATTR_CUDA_API_VERSION
	.align		4
        /*0000*/ 	.byte	0x04, 0x37
        /*0002*/ 	.short	(.L_37 - .L_36)
.L_36:
        /*0004*/ 	.word	0x00000082


	//----- nvinfo : EIATTR_KPARAM_INFO
	.align		4
.L_37:
        /*0008*/ 	.byte	0x04, 0x17
        /*000a*/ 	.short	(.L_39 - .L_38)
.L_38:
        /*000c*/ 	.word	0x00000000
        /*0010*/ 	.short	0x0002
        /*0012*/ 	.short	0x0010
        /*0014*/ 	.byte	0x00, 0xf0, 0x11, 0x00


	//----- nvinfo : EIATTR_KPARAM_INFO
	.align		4
.L_39:
        /*0018*/ 	.byte	0x04, 0x17
        /*001a*/ 	.short	(.L_41 - .L_40)
.L_40:
        /*001c*/ 	.word	0x00000000
        /*0020*/ 	.short	0x0001
        /*0022*/ 	.short	0x0008
        /*0024*/ 	.byte	0x00, 0xf5, 0x21, 0x00


	//----- nvinfo : EIATTR_KPARAM_INFO
	.align		4
.L_41:
        /*0028*/ 	.byte	0x04, 0x17
        /*002a*/ 	.short	(.L_43 - .L_42)
.L_42:
        /*002c*/ 	.word	0x00000000
        /*0030*/ 	.short	0x0000
        /*0032*/ 	.short	0x0000
        /*0034*/ 	.byte	0x00, 0xf5, 0x21, 0x00


	//----- nvinfo : EIATTR_SPARSE_MMA_MASK
	.align		4
.L_43:
        /*0038*/ 	.byte	0x03, 0x50
        /*003a*/ 	.short	0x0000


	//----- nvinfo : EIATTR_MAXREG_COUNT
	.align		4
        /*003c*/ 	.byte	0x03, 0x1b
        /*003e*/ 	.short	0x00ff


	//----- nvinfo : EIATTR_MERCURY_ISA_VERSION
	.align		4
        /*0040*/ 	.byte	0x03, 0x5f
        /*0042*/ 	.short	0x0101


	//----- nvinfo : EIATTR_VRC_CTA_INIT_COUNT
	.align		4
        /*0044*/ 	.byte	0x02, 0x4a
	.zero		1
	.zero		1


	//----- nvinfo : EIATTR_EXIT_INSTR_OFFSETS
	.align		4
        /*0048*/ 	.byte	0x04, 0x1c
        /*004a*/ 	.short	(.L_45 - .L_44)


	//   ....[0]....
.L_44:
        /*004c*/ 	.word	0x00000090


	//   ....[1]....
        /*0050*/ 	.word	0x00000390


	//   ....[2]....
        /*0054*/ 	.word	0x00000540


	//----- nvinfo : EIATTR_CRS_STACK_SIZE
	.align		4
.L_45:
        /*0058*/ 	.byte	0x04, 0x1e
        /*005a*/ 	.short	(.L_47 - .L_46)
.L_46:
        /*005c*/ 	.word	0x00000000


	//----- nvinfo : EIATTR_CBANK_PARAM_SIZE
	.align		4
.L_47:
        /*0060*/ 	.byte	0x03, 0x19
        /*0062*/ 	.short	0x0014


	//----- nvinfo : EIATTR_PARAM_CBANK
	.align		4
        /*0064*/ 	.byte	0x04, 0x0a
        /*0066*/ 	.short	(.L_49 - .L_48)
	.align		4
.L_48:
        /*0068*/ 	.word	index@(.nv.constant0._Z17convertFp32ToFp16P6__halfPfi)
        /*006c*/ 	.short	0x0380
        /*006e*/ 	.short	0x0014


	//----- nvinfo : EIATTR_SW_WAR
	.align		4
.L_49:
        /*0070*/ 	.byte	0x04, 0x36
        /*0072*/ 	.short	(.L_51 - .L_50)
.L_50:
        /*0074*/ 	.word	0x00000008
.L_51:


//--------------------- .nv.info._Z9wmma_fp16P6__halfS0_Pfiiiff --------------------------
	.section	.nv.info._Z9wmma_fp16P6__halfS0_Pfiiiff,"",@"SHT_CUDA_INFO"
	.sectionflags	@""
	.align	4


	//----- nvinfo : EIATTR_CUDA_API_VERSION
	.align		4
        /*0000*/ 	.byte	0x04, 0x37
        /*0002*/ 	.short	(.L_53 - .L_52)
.L_52:
        /*0004*/ 	.word	0x00000082


	//----- nvinfo : EIATTR_KPARAM_INFO
	.align		4
.L_53:
        /*0008*/ 	.byte	0x04, 0x17
        /*000a*/ 	.short	(.L_55 - .L_54)
.L_54:
        /*000c*/ 	.word	0x00000000
        /*0010*/ 	.short	0x0007
        /*0012*/ 	.short	0x0028
        /*0014*/ 	.byte	0x00, 0xf0, 0x11, 0x00


	//----- nvinfo : EIATTR_KPARAM_INFO
	.align		4
.L_55:
        /*0018*/ 	.byte	0x04, 0x17
        /*001a*/ 	.short	(.L_57 - .L_56)
.L_56:
        /*001c*/ 	.word	0x00000000
        /*0020*/ 	.short	0x0006
        /*0022*/ 	.short	0x0024
        /*0024*/ 	.byte	0x00, 0xf0, 0x11, 0x00


	//----- nvinfo : EIATTR_KPARAM_INFO
	.align		4
.L_57:
        /*0028*/ 	.byte	0x04, 0x17
        /*002a*/ 	.short	(.L_59 - .L_58)
.L_58:
        /*002c*/ 	.word	0x00000000
        /*0030*/ 	.short	0x0005
        /*0032*/ 	.short	0x0020
        /*0034*/ 	.byte	0x00, 0xf0, 0x11, 0x00


	//----- nvinfo : EIATTR_KPARAM_INFO
	.align		4
.L_59:
        /*0038*/ 	.byte	0x04, 0x17
        /*003a*/ 	.short	(.L_61 - .L_60)
.L_60:
        /*003c*/ 	.word	0x00000000
        /*0040*/ 	.short	0x0004
        /*0042*/ 	.short	0x001c
        /*0044*/ 	.byte	0x00, 0xf0, 0x11, 0x00


	//----- nvinfo : EIATTR_KPARAM_INFO
	.align		4
.L_61:
        /*0048*/ 	.byte	0x04, 0x17
        /*004a*/ 	.short	(.L_63 - .L_62)
.L_62:
        /*004c*/ 	.word	0x00000000
        /*0050*/ 	.short	0x0003
        /*0052*/ 	.short	0x0018
        /*0054*/ 	.byte	0x00, 0xf0, 0x11, 0x00


	//----- nvinfo : EIATTR_KPARAM_INFO
	.align		4
.L_63:
        /*0058*/ 	.byte	0x04, 0x17
        /*005a*/ 	.short	(.L_65 - .L_64)
.L_64:
        /*005c*/ 	.word	0x00000000
        /*0060*/ 	.short	0x0002
        /*0062*/ 	.short	0x0010
        /*0064*/ 	.byte	0x00, 0xf5, 0x21, 0x00


	//----- nvinfo : EIATTR_KPARAM_INFO
	.align		4
.L_65:
        /*0068*/ 	.byte	0x04, 0x17
        /*006a*/ 	.short	(.L_67 - .L_66)
.L_66:
        /*006c*/ 	.word	0x00000000
        /*0070*/ 	.short	0x0001
        /*0072*/ 	.short	0x0008
        /*0074*/ 	.byte	0x00, 0xf5, 0x21, 0x00


	//----- nvinfo : EIATTR_KPARAM_INFO
	.align		4
.L_67:
        /*0078*/ 	.byte	0x04, 0x17
        /*007a*/ 	.short	(.L_69 - .L_68)
.L_68:
        /*007c*/ 	.word	0x00000000
        /*0080*/ 	.short	0x0000
        /*0082*/ 	.short	0x0000
        /*0084*/ 	.byte	0x00, 0xf5, 0x21, 0x00


	//----- nvinfo : EIATTR_SPARSE_MMA_MASK
	.align		4
.L_69:
        /*0088*/ 	.byte	0x03, 0x50
        /*008a*/ 	.short	0x0000


	//----- nvinfo : EIATTR_WMMA_USED
	.align		4
        /*008c*/ 	.byte	0x01, 0x2b
	.zero		2


	//----- nvinfo : EIATTR_MAXREG_COUNT
	.align		4
        /*0090*/ 	.byte	0x03, 0x1b
        /*0092*/ 	.short	0x00ff


	//----- nvinfo : EIATTR_MERCURY_ISA_VERSION
	.align		4
        /*0094*/ 	.byte	0x03, 0x5f
        /*0096*/ 	.short	0x0101


	//----- nvinfo : EIATTR_VRC_CTA_INIT_COUNT
	.align		4
        /*0098*/ 	.byte	0x02, 0x4a
	.zero		1
	.zero		1


	//----- nvinfo : EIATTR_EXIT_INSTR_OFFSETS
	.align		4
        /*009c*/ 	.byte	0x04, 0x1c
        /*009e*/ 	.short	(.L_71 - .L_70)


	//   ....[0]....
.L_70:
        /*00a0*/ 	.word	0x00001000


	//   ....[1]....
        /*00a4*/ 	.word	0x000012b0


	//----- nvinfo : EIATTR_CRS_STACK_SIZE
	.align		4
.L_71:
        /*00a8*/ 	.byte	0x04, 0x1e
        /*00aa*/ 	.short	(.L_73 - .L_72)
.L_72:
        /*00ac*/ 	.word	0x00000000


	//----- nvinfo : EIATTR_CBANK_PARAM_SIZE
	.align		4
.L_73:
        /*00b0*/ 	.byte	0x03, 0x19
        /*00b2*/ 	.short	0x002c


	//----- nvinfo : EIATTR_PARAM_CBANK
	.align		4
        /*00b4*/ 	.byte	0x04, 0x0a
        /*00b6*/ 	.short	(.L_75 - .L_74)
	.align		4
.L_74:
        /*00b8*/ 	.word	index@(.nv.constant0._Z9wmma_fp16P6__halfS0_Pfiiiff)
        /*00bc*/ 	.short	0x0380
        /*00be*/ 	.short	0x002c


	//----- nvinfo : EIATTR_SW_WAR
	.align		4
.L_75:
        /*00c0*/ 	.byte	0x04, 0x36
        /*00c2*/ 	.short	(.L_77 - .L_76)
.L_76:
        /*00c4*/ 	.word	0x00000008
.L_77:


//--------------------- .nv.callgraph             --------------------------
	.section	.nv.callgraph,"",@"SHT_CUDA_CALLGRAPH"
	.align	4
	.sectionentsize	8
	.align		4
        /*0000*/ 	.word	0x00000000
	.align		4
        /*0004*/ 	.word	0xffffffff
	.align		4
        /*0008*/ 	.word	0x00000000
	.align		4
        /*000c*/ 	.word	0xfffffffe
	.align		4
        /*0010*/ 	.word	0x00000000
	.align		4
        /*0014*/ 	.word	0xfffffffd
	.align		4
        /*0018*/ 	.word	0x00000000
	.align		4
        /*001c*/ 	.word	0xfffffffc


//--------------------- .text._Z9transposeP6__halfS0_ii --------------------------
	.section	.text._Z9transposeP6__halfS0_ii,"ax",@progbits
	.align	128
        .global         _Z9transposeP6__halfS0_ii
        .type           _Z9transposeP6__halfS0_ii,@function
        .size           _Z9transposeP6__halfS0_ii,(.L_x_21 - _Z9transposeP6__halfS0_ii)
        .other          _Z9transposeP6__halfS0_ii,@"STO_CUDA_ENTRY STV_DEFAULT"
_Z9transposeP6__halfS0_ii:
.text._Z9transposeP6__halfS0_ii:
[----:B------:R-:W-:Y:S01]  /*0000*/  LDC R1, c[0x0][0x37c] ;  /* 0x0000df00ff017b82 */ /* 0x000fe20000000800 */
[----:B------:R-:W0:Y:S01]  /*0010*/  S2R R7, SR_CTAID.X ;  /* 0x0000000000077919 */ /* 0x000e220000002500 */
[----:B------:R-:W1:Y:S01]  /*0020*/  LDCU.64 UR6, c[0x0][0x390] ;  /* 0x00007200ff0677ac */ /* 0x000e620008000a00 */
[----:B------:R-:W0:Y:S01]  /*0030*/  S2R R0, SR_TID.X ;  /* 0x0000000000007919 */ /* 0x000e220000002100 */
[----:B------:R-:W0:Y:S04]  /*0040*/  LDCU UR4, c[0x0][0x360] ;  /* 0x00006c00ff0477ac */ /* 0x000e280008000800 */
[----:B------:R-:W2:Y:S01]  /*0050*/  LDC R3, c[0x0][0x370] ;  /* 0x0000dc00ff037b82 */ /* 0x000ea20000000800 */
[----:B-1----:R-:W-:-:S04]  /*0060*/  IMAD.U32 R2, RZ, RZ, UR6 ;  /* 0x00000006ff027e24 */ /* 0x002fc8000f8e00ff */
[----:B------:R-:W-:Y:S02]  /*0070*/  IMAD R6, R2, UR7, RZ ;  /* 0x0000000702067c24 */ /* 0x000fe4000f8e02ff */
[----:B0-----:R-:W-:Y:S02]  /*0080*/  IMAD R7, R7, UR4, R0 ;  /* 0x0000000407077c24 */ /* 0x001fe4000f8e0200 */
[----:B--2---:R-:W-:-:S03]  /*0090*/  IMAD R0, R3, UR4, RZ ;  /* 0x0000000403007c24 */ /* 0x004fc6000f8e02ff */
[----:B------:R-:W-:-:S13]  /*00a0*/  ISETP.GE.AND P0, PT, R7, R6, PT ;  /* 0x000000060700720c */ /* 0x000fda0003f06270 */
[----:B------:R-:W-:Y:S05]  /*00b0*/  @P0 EXIT ;  /* 0x000000000000094d */ /* 0x000fea0003800000 */
[----:B------:R-:W0:Y:S01]  /*00c0*/  I2F.U32.RP R10, R0 ;  /* 0x00000000000a7306 */ /* 0x000e220000209000 */
[C---:B------:R-:W-:Y:S01]  /*00d0*/  IMAD.IADD R3, R0.reuse, 0x1, R7 ;  /* 0x0000000100037824 */ /* 0x040fe200078e0207 */
[----:B------:R-:W-:Y:S01]  /*00e0*/  IADD3 R11, PT, PT, RZ, -R0, RZ ;  /* 0x80000000ff0b7210 */ /* 0x000fe20007ffe0ff */
[----:B------:R-:W1:Y:S01]  /*00f0*/  LDCU.64 UR4, c[0x0][0x358] ;  /* 0x00006b00ff0477ac */ /* 0x000e620008000a00 */
[----:B------:R-:W-:Y:S01]  /*0100*/  ISETP.NE.U32.AND P2, PT, R0, RZ, PT ;  /* 0x000000ff0000720c */ /* 0x000fe20003f45070 */
[----:B------:R-:W-:Y:S01]  /*0110*/  BSSY.RECONVERGENT B0, `(.L_x_0) ;  /* 0x0000045000007945 */ /* 0x000fe20003800200 */
[----:B------:R-:W-:Y:S01]  /*0120*/  ISETP.GE.AND P0, PT, R3, R6, PT ;  /* 0x000000060300720c */ /* 0x000fe20003f06270 */
[----:B------:R-:W2:Y:S01]  /*0130*/  LDCU UR7, c[0x0][0x390] ;  /* 0x00007200ff0777ac */ /* 0x000ea20008000800 */
[-C--:B------:R-:W-:Y:S02]  /*0140*/  VIMNMX R8, PT, PT, R6, R3.reuse, !PT ;  /* 0x0000000306087248 */ /* 0x080fe40007fe0100 */
[----:B------:R-:W-:Y:S01]  /*0150*/  SEL R9, RZ, 0x1, P0 ;  /* 0x00000001ff097807 */ /* 0x000fe20000000000 */
[----:B------:R-:W3:Y:S03]  /*0160*/  LDCU UR6, c[0x0][0x394] ;  /* 0x00007280ff0677ac */ /* 0x000ee60008000800 */
[----:B------:R-:W-:Y:S01]  /*0170*/  IADD3 R3, PT, PT, R8, -R3, -R9 ;  /* 0x8000000308037210 */ /* 0x000fe20007ffe809 */
[----:B0-----:R-:W0:Y:S02]  /*0180*/  MUFU.RCP R10, R10 ;  /* 0x0000000a000a7308 */ /* 0x001e240000001000 */
[----:B0-----:R-:W-:-:S06]  /*0190*/  VIADD R4, R10, 0xffffffe ;  /* 0x0ffffffe0a047836 */ /* 0x001fcc0000000000 */
[----:B------:R0:W4:Y:S02]  /*01a0*/  F2I.FTZ.U32.TRUNC.NTZ R5, R4 ;  /* 0x0000000400057305 */ /* 0x000124000021f000 */
[----:B0-----:R-:W-:Y:S02]  /*01b0*/  IMAD.MOV.U32 R4, RZ, RZ, RZ ;  /* 0x000000ffff047224 */ /* 0x001fe400078e00ff */
[----:B----4-:R-:W-:-:S04]  /*01c0*/  IMAD R11, R11, R5, RZ ;  /* 0x000000050b0b7224 */ /* 0x010fc800078e02ff */
[----:B------:R-:W-:-:S06]  /*01d0*/  IMAD.HI.U32 R10, R5, R11, R4 ;  /* 0x0000000b050a7227 */ /* 0x000fcc00078e0004 */
[----:B------:R-:W-:-:S05]  /*01e0*/  IMAD.HI.U32 R10, R10, R3, RZ ;  /* 0x000000030a0a7227 */ /* 0x000fca00078e00ff */
[----:B------:R-:W-:-:S05]  /*01f0*/  IADD3 R4, PT, PT, -R10, RZ, RZ ;  /* 0x000000ff0a047210 */ /* 0x000fca0007ffe1ff */
[----:B------:R-:W-:-:S05]  /*0200*/  IMAD R3, R0, R4, R3 ;  /* 0x0000000400037224 */ /* 0x000fca00078e0203 */
[----:B------:R-:W-:-:S13]  /*0210*/  ISETP.GE.U32.AND P0, PT, R3, R0, PT ;  /* 0x000000000300720c */ /* 0x000fda0003f06070 */
[----:B------:R-:W-:Y:S02]  /*0220*/  @P0 IMAD.IADD R3, R3, 0x1, -R0 ;  /* 0x0000000103030824 */ /* 0x000fe400078e0a00 */
[----:B------:R-:W-:-:S03]  /*0230*/  @P0 VIADD R10, R10, 0x1 ;  /* 0x000000010a0a0836 */ /* 0x000fc60000000000 */
[----:B------:R-:W-:-:S13]  /*0240*/  ISETP.GE.U32.AND P1, PT, R3, R0, PT ;  /* 0x000000000300720c */ /* 0x000fda0003f26070 */
[----:B------:R-:W-:Y:S02]  /*0250*/  @P1 IADD3 R10, PT, PT, R10, 0x1, RZ ;  /* 0x000000010a0a1810 */ /* 0x000fe40007ffe0ff */
[----:B------:R-:W-:-:S05]  /*0260*/  @!P2 LOP3.LUT R10, RZ, R0, RZ, 0x33, !PT ;  /* 0x00000000ff0aa212 */ /* 0x000fca00078e33ff */
[----:B------:R-:W-:-:S05]  /*0270*/  IMAD.IADD R10, R9, 0x1, R10 ;  /* 0x00000001090a7824 */ /* 0x000fca00078e020a */
[C---:B------:R-:W-:Y:S02]  /*0280*/  LOP3.LUT R3, R10.reuse, 0x3, RZ, 0xc0, !PT ;  /* 0x000000030a037812 */ /* 0x040fe400078ec0ff */
[----:B------:R-:W-:Y:S02]  /*0290*/  ISETP.GE.U32.AND P0, PT, R10, 0x3, PT ;  /* 0x000000030a00780c */ /* 0x000fe40003f06070 */
[----:B------:R-:W-:-:S13]  /*02a0*/  ISETP.NE.AND P1, PT, R3, 0x3, PT ;  /* 0x000000030300780c */ /* 0x000fda0003f25270 */
[----:B-123--:R-:W-:Y:S05]  /*02b0*/  @!P1 BRA `(.L_x_1) ;  /* 0x0000000000a89947 */ /* 0x00efea0003800000 */
[----:B------:R-:W-:Y:S01]  /*02c0*/  IABS R3, R2 ;  /* 0x0000000200037213 */ /* 0x000fe20000000000 */
[----:B------:R-:W0:Y:S01]  /*02d0*/  LDC.64 R4, c[0x0][0x388] ;  /* 0x0000e200ff047b82 */ /* 0x000e220000000a00 */
[----:B------:R-:W-:Y:S01]  /*02e0*/  VIADD R10, R10, 0x1 ;  /* 0x000000010a0a7836 */ /* 0x000fe20000000000 */
[----:B------:R-:W-:Y:S01]  /*02f0*/  ISETP.NE.AND P1, PT, R2, RZ, PT ;  /* 0x000000ff0200720c */ /* 0x000fe20003f25270 */
[----:B------:R-:W1:Y:S05]  /*0300*/  I2F.RP R13, R3 ;  /* 0x00000003000d7306 */ /* 0x000e6a0000209400 */
[----:B------:R-:W2:Y:S03]  /*0310*/  LDC.64 R8, c[0x0][0x380] ;  /* 0x0000e000ff087b82 */ /* 0x000ea60000000a00 */
[----:B-1----:R-:W1:Y:S02]  /*0320*/  MUFU.RCP R13, R13 ;  /* 0x0000000d000d7308 */ /* 0x002e640000001000 */
[----:B-1----:R-:W-:-:S06]  /*0330*/  VIADD R11, R13, 0xffffffe ;  /* 0x0ffffffe0d0b7836 */ /* 0x002fcc0000000000 */
[----:B------:R-:W1:Y:S02]  /*0340*/  F2I.FTZ.U32.TRUNC.NTZ R11, R11 ;  /* 0x0000000b000b7305 */ /* 0x000e64000021f000 */
[----:B-1----:R-:W-:-:S05]  /*0350*/  IADD3 R12, PT, PT, RZ, -R11, RZ ;  /* 0x8000000bff0c7210 */ /* 0x002fca0007ffe0ff */
[----:B------:R-:W-:Y:S01]  /*0360*/  IMAD R15, R12, R3, RZ ;  /* 0x000000030c0f7224 */ /* 0x000fe200078e02ff */
[----:B------:R-:W-:Y:S01]  /*0370*/  LOP3.LUT R12, R10, 0x3, RZ, 0xc0, !PT ;  /* 0x000000030a0c7812 */ /* 0x000fe200078ec0ff */
[----:B------:R-:W-:-:S03]  /*0380*/  IMAD.MOV.U32 R10, RZ, RZ, RZ ;  /* 0x000000ffff0a7224 */ /* 0x000fc600078e00ff */
[----:B------:R-:W-:Y:S01]  /*0390*/  IADD3 R12, PT, PT, -R12, RZ, RZ ;  /* 0x000000ff0c0c7210 */ /* 0x000fe20007ffe1ff */
[----:B------:R-:W-:Y:S01]  /*03a0*/  IMAD.HI.U32 R10, R11, R15, R10 ;  /* 0x0000000f0b0a7227 */ /* 0x000fe200078e000a */
[----:B0-2---:R-:W-:-:S07]  /*03b0*/  LOP3.LUT R11, RZ, R2, RZ, 0x33, !PT ;  /* 0x00000002ff0b7212 */ /* 0x005fce00078e33ff */
.L_x_2:
[----:B0-----:R-:W-:-:S05]  /*03c0*/  IMAD.WIDE R14, R7, 0x2, R4 ;  /* 0x00000002070e7825 */ /* 0x001fca00078e0204 */
[----:B------:R0:W2:Y:S01]  /*03d0*/  LDG.E.U16 R17, desc[UR4][R14.64] ;  /* 0x000000040e117981 */ /* 0x0000a2000c1e1500 */
[----:B------:R-:W-:Y:S01]  /*03e0*/  IABS R19, R7 ;  /* 0x0000000700137213 */ /* 0x000fe20000000000 */
[----:B------:R-:W-:Y:S01]  /*03f0*/  IMAD.U32 R2, RZ, RZ, UR7 ;  /* 0x00000007ff027e24 */ /* 0x000fe2000f8e00ff */
[----:B------:R-:W-:-:S03]  /*0400*/  IADD3 R12, PT, PT, R12, 0x1, RZ ;  /* 0x000000010c0c7810 */ /* 0x000fc60007ffe0ff */
[----:B------:R-:W-:Y:S01]  /*0410*/  IMAD.HI.U32 R13, R10, R19, RZ ;  /* 0x000000130a0d7227 */ /* 0x000fe200078e00ff */
[----:B------:R-:W-:-:S03]  /*0420*/  IABS R21, R2 ;  /* 0x0000000200157213 */ /* 0x000fc60000000000 */
[----:B------:R-:W-:Y:S01]  /*0430*/  IMAD.MOV R16, RZ, RZ, -R13 ;  /* 0x000000ffff107224 */ /* 0x000fe200078e0a0d */
[----:B0-----:R-:W-:-:S03]  /*0440*/  LOP3.LUT R14, R7, R2, RZ, 0x3c, !PT ;  /* 0x00000002070e7212 */ /* 0x001fc600078e3cff */
[----:B------:R-:W-:Y:S01]  /*0450*/  IMAD R16, R21, R16, R19 ;  /* 0x0000001015107224 */ /* 0x000fe200078e0213 */
[----:B------:R-:W-:-:S04]  /*0460*/  ISETP.GE.AND P4, PT, R14, RZ, PT ;  /* 0x000000ff0e00720c */ /* 0x000fc80003f86270 */
[----:B------:R-:W-:-:S13]  /*0470*/  ISETP.GT.U32.AND P3, PT, R3, R16, PT ;  /* 0x000000100300720c */ /* 0x000fda0003f64070 */
[----:B------:R-:W-:Y:S01]  /*0480*/  @!P3 IADD3 R16, PT, PT, R16, -R21, RZ ;  /* 0x800000151010b210 */ /* 0x000fe20007ffe0ff */
[----:B------:R-:W-:-:S03]  /*0490*/  @!P3 VIADD R13, R13, 0x1 ;  /* 0x000000010d0db836 */ /* 0x000fc60000000000 */
[----:B------:R-:W-:-:S13]  /*04a0*/  ISETP.GE.U32.AND P2, PT, R16, R3, PT ;  /* 0x000000031000720c */ /* 0x000fda0003f46070 */
[----:B------:R-:W-:Y:S01]  /*04b0*/  @P2 VIADD R13, R13, 0x1 ;  /* 0x000000010d0d2836 */ /* 0x000fe20000000000 */
[----:B------:R-:W-:-:S04]  /*04c0*/  ISETP.NE.AND P2, PT, R12, RZ, PT ;  /* 0x000000ff0c00720c */ /* 0x000fc80003f45270 */
[----:B------:R-:W-:-:S04]  /*04d0*/  @!P4 IADD3 R13, PT, PT, -R13, RZ, RZ ;  /* 0x000000ff0d0dc210 */ /* 0x000fc80007ffe1ff */
[----:B------:R-:W-:-:S05]  /*04e0*/  SEL R13, R11, R13, !P1 ;  /* 0x0000000d0b0d7207 */ /* 0x000fca0004800000 */
[----:B------:R-:W-:-:S04]  /*04f0*/  IMAD.MOV R14, RZ, RZ, -R13 ;  /* 0x000000ffff0e7224 */ /* 0x000fc800078e0a0d */
[--C-:B------:R-:W-:Y:S02]  /*0500*/  IMAD R14, R2, R14, R7.reuse ;  /* 0x0000000e020e7224 */ /* 0x100fe400078e0207 */
[----:B------:R-:W-:Y:S02]  /*0510*/  IMAD.IADD R7, R0, 0x1, R7 ;  /* 0x0000000100077824 */ /* 0x000fe400078e0207 */
[----:B------:R-:W-:-:S04]  /*0520*/  IMAD R15, R14, UR6, R13 ;  /* 0x000000060e0f7c24 */ /* 0x000fc8000f8e020d */
[----:B------:R-:W-:-:S05]  /*0530*/  IMAD.WIDE R14, R15, 0x2, R8 ;  /* 0x000000020f0e7825 */ /* 0x000fca00078e0208 */
[----:B--2---:R0:W-:Y:S01]  /*0540*/  STG.E.U16 desc[UR4][R14.64], R17 ;  /* 0x000000110e007986 */ /* 0x0041e2000c101504 */
[----:B------:R-:W-:Y:S05]  /*0550*/  @P2 BRA `(.L_x_2) ;  /* 0xfffffffc00982947 */ /* 0x000fea000383ffff */
.L_x_1:
[----:B------:R-:W-:Y:S05]  /*0560*/  BSYNC.RECONVERGENT B0 ;  /* 0x0000000000007941 */ /* 0x000fea0003800200 */
.L_x_0:
[----:B------:R-:W-:Y:S05]  /*0570*/  @!P0 EXIT ;  /* 0x000000000000894d */ /* 0x000fea0003800000 */
[----:B0-----:R-:W-:Y:S01]  /*0580*/  IABS R14, R2 ;  /* 0x00000002000e7213 */ /* 0x001fe20000000000 */
[----:B------:R-:W0:Y:S01]  /*0590*/  LDC R10, c[0x0][0x390] ;  /* 0x0000e400ff0a7b82 */ /* 0x000e220000000800 */
[----:B------:R-:W1:Y:S02]  /*05a0*/  LDCU UR6, c[0x0][0x394] ;  /* 0x00007280ff0677ac */ /* 0x000e640008000800 */
[----:B------:R-:W2:Y:S05]  /*05b0*/  I2F.RP R11, R14 ;  /* 0x0000000e000b7306 */ /* 0x000eaa0000209400 */
[----:B------:R-:W3:Y:S08]  /*05c0*/  LDC.64 R2, c[0x0][0x380] ;  /* 0x0000e000ff027b82 */ /* 0x000ef00000000a00 */
[----:B------:R-:W4:Y:S01]  /*05d0*/  LDC.64 R4, c[0x0][0x388] ;  /* 0x0000e200ff047b82 */ /* 0x000f220000000a00 */
[----:B--2---:R-:W2:Y:S02]  /*05e0*/  MUFU.RCP R11, R11 ;  /* 0x0000000b000b7308 */ /* 0x004ea40000001000 */
[----:B--2---:R-:W-:-:S06]  /*05f0*/  IADD3 R8, PT, PT, R11, 0xffffffe, RZ ;  /* 0x0ffffffe0b087810 */ /* 0x004fcc0007ffe0ff */
[----:B------:R2:W5:Y:S02]  /*0600*/  F2I.FTZ.U32.TRUNC.NTZ R9, R8 ;  /* 0x0000000800097305 */ /* 0x000564000021f000 */
[----:B--2---:R-:W-:Y:S02]  /*0610*/  HFMA2 R8, -RZ, RZ, 0, 0 ;  /* 0x00000000ff087431 */ /* 0x004fe400000001ff */
[----:B-----5:R-:W-:-:S04]  /*0620*/  IMAD.MOV R13, RZ, RZ, -R9 ;  /* 0x000000ffff0d7224 */ /* 0x020fc800078e0a09 */
[----:B------:R-:W-:-:S04]  /*0630*/  IMAD R13, R13, R14, RZ ;  /* 0x0000000e0d0d7224 */ /* 0x000fc800078e02ff */
[----:B01-34-:R-:W-:-:S07]  /*0640*/  IMAD.HI.U32 R13, R9, R13, R8 ;  /* 0x0000000d090d7227 */ /* 0x01bfce00078e0008 */
.L_x_3:
[----:B0-----:R-:W-:-:S05]  /*0650*/  IMAD.WIDE R8, R7, 0x2, R4 ;  /* 0x0000000207087825 */ /* 0x001fca00078e0204 */
[----:B------:R0:W2:Y:S01]  /*0660*/  LDG.E.U16 R16, desc[UR4][R8.64] ;  /* 0x0000000408107981 */ /* 0x0000a2000c1e1500 */
[----:B------:R-:W-:Y:S02]  /*0670*/  IABS R12, R7 ;  /* 0x00000007000c7213 */ /* 0x000fe40000000000 */
[----:B------:R-:W-:-:S03]  /*0680*/  IABS R11, R10 ;  /* 0x0000000a000b7213 */ /* 0x000fc60000000000 */
[----:B------:R-:W-:-:S04]  /*0690*/  IMAD.HI.U32 R13, R13, R12, RZ ;  /* 0x0000000c0d0d7227 */ /* 0x000fc800078e00ff */
[----:B------:R-:W-:Y:S02]  /*06a0*/  IMAD.MOV R15, RZ, RZ, -R13 ;  /* 0x000000ffff0f7224 */ /* 0x000fe400078e0a0d */
[----:B0-----:R-:W-:-:S04]  /*06b0*/  IMAD.WIDE R8, R0, 0x2, R8 ;  /* 0x0000000200087825 */ /* 0x001fc800078e0208 */
[----:B------:R-:W-:Y:S01]  /*06c0*/  IMAD R15, R11, R15, R12 ;  /* 0x0000000f0b0f7224 */ /* 0x000fe200078e020c */
[----:B------:R-:W-:-:S04]  /*06d0*/  LOP3.LUT R12, R7, R10, RZ, 0x3c, !PT ;  /* 0x0000000a070c7212 */ /* 0x000fc800078e3cff */
[----:B------:R-:W-:Y:S02]  /*06e0*/  ISETP.GT.U32.AND P1, PT, R14, R15, PT ;  /* 0x0000000f0e00720c */ /* 0x000fe40003f24070 */
[----:B------:R-:W-:Y:S02]  /*06f0*/  ISETP.GE.AND P2, PT, R12, RZ, PT ;  /* 0x000000ff0c00720c */ /* 0x000fe40003f46270 */
[----:B------:R-:W-:-:S09]  /*0700*/  LOP3.LUT R12, RZ, R10, RZ, 0x33, !PT ;  /* 0x0000000aff0c7212 */ /* 0x000fd200078e33ff */
[----:B------:R-:W-:Y:S01]  /*0710*/  @!P1 IADD3 R15, PT, PT, R15, -R11, RZ ;  /* 0x8000000b0f0f9210 */ /* 0x000fe20007ffe0ff */
[----:B------:R-:W-:-:S03]  /*0720*/  @!P1 VIADD R13, R13, 0x1 ;  /* 0x000000010d0d9836 */ /* 0x000fc60000000000 */
[----:B------:R-:W-:-:S13]  /*0730*/  ISETP.GE.U32.AND P0, PT, R15, R14, PT ;  /* 0x0000000e0f00720c */ /* 0x000fda0003f06070 */
[----:B------:R-:W-:Y:S02]  /*0740*/  @P0 IADD3 R13, PT, PT, R13, 0x1, RZ ;  /* 0x000000010d0d0810 */ /* 0x000fe40007ffe0ff */
[----:B------:R-:W-:-:S03]  /*0750*/  ISETP.NE.AND P0, PT, R10, RZ, PT ;  /* 0x000000ff0a00720c */ /* 0x000fc60003f05270 */
[----:B------:R-:W-:-:S05]  /*0760*/  @!P2 IMAD.MOV R13, RZ, RZ, -R13 ;  /* 0x000000ffff0da224 */ /* 0x000fca00078e0a0d */
[----:B------:R-:W-:-:S04]  /*0770*/  SEL R13, R12, R13, !P0 ;  /* 0x0000000d0c0d7207 */ /* 0x000fc80004000000 */
[----:B------:R-:W-:-:S05]  /*0780*/  IADD3 R14, PT, PT, -R13, RZ, RZ ;  /* 0x000000ff0d0e7210 */ /* 0x000fca0007ffe1ff */
[----:B------:R-:W-:-:S04]  /*0790*/  IMAD R14, R10, R14, R7 ;  /* 0x0000000e0a0e7224 */ /* 0x000fc800078e0207 */
[----:B------:R-:W-:-:S04]  /*07a0*/  IMAD R21, R14, UR6, R13 ;  /* 0x000000060e157c24 */ /* 0x000fc8000f8e020d */
[----:B------:R-:W-:Y:S01]  /*07b0*/  IMAD.WIDE R20, R21, 0x2, R2 ;  /* 0x0000000215147825 */ /* 0x000fe200078e0202 */
[----:B------:R-:W0:Y:S08]  /*07c0*/  I2F.RP R17, R11 ;  /* 0x0000000b00117306 */ /* 0x000e300000209400 */
[----:B0-----:R-:W0:Y:S01]  /*07d0*/  MUFU.RCP R17, R17 ;  /* 0x0000001100117308 */ /* 0x001e220000001000 */
[----:B--2---:R1:W-:Y:S04]  /*07e0*/  STG.E.U16 desc[UR4][R20.64], R16 ;  /* 0x0000001014007986 */ /* 0x0043e8000c101504 */
[----:B------:R2:W3:Y:S01]  /*07f0*/  LDG.E.U16 R15, desc[UR4][R8.64] ;  /* 0x00000004080f7981 */ /* 0x0004e2000c1e1500 */
[----:B0-----:R-:W-:-:S02]  /*0800*/  VIADD R18, R17, 0xffffffe ;  /* 0x0ffffffe11127836 */ /* 0x001fc40000000000 */
[C---:B------:R-:W-:Y:S02]  /*0810*/  IMAD.IADD R7, R0.reuse, 0x1, R7 ;  /* 0x0000000100077824 */ /* 0x040fe400078e0207 */
[----:B------:R0:W4:Y:S01]  /*0820*/  F2I.FTZ.U32.TRUNC.NTZ R19, R18 ;  /* 0x0000001200137305 */ /* 0x000122000021f000 */
[----:B--2---:R-:W-:Y:S01]  /*0830*/  IMAD.WIDE R8, R0, 0x2, R8 ;  /* 0x0000000200087825 */ /* 0x004fe200078e0208 */
[----:B0-----:R-:W-:Y:S02]  /*0840*/  MOV R18, RZ ;  /* 0x000000ff00127202 */ /* 0x001fe40000000f00 */
[----:B----4-:R-:W-:-:S05]  /*0850*/  IADD3 R14, PT, PT, RZ, -R19, RZ ;  /* 0x80000013ff0e7210 */ /* 0x010fca0007ffe0ff */
[----:B------:R-:W-:Y:S01]  /*0860*/  IMAD R13, R14, R11, RZ ;  /* 0x0000000b0e0d7224 */ /* 0x000fe200078e02ff */
[----:B------:R-:W-:-:S03]  /*0870*/  IABS R14, R7 ;  /* 0x00000007000e7213 */ /* 0x000fc60000000000 */
[----:B------:R-:W-:-:S06]  /*0880*/  IMAD.HI.U32 R13, R19, R13, R18 ;  /* 0x0000000d130d7227 */ /* 0x000fcc00078e0012 */
[----:B-1----:R-:W-:-:S04]  /*0890*/  IMAD.HI.U32 R16, R13, R14, RZ ;  /* 0x0000000e0d107227 */ /* 0x002fc800078e00ff */
[----:B------:R-:W-:-:S04]  /*08a0*/  IMAD.MOV R17, RZ, RZ, -R16 ;  /* 0x000000ffff117224 */ /* 0x000fc800078e0a10 */
[----:B------:R-:W-:Y:S01]  /*08b0*/  IMAD R17, R11, R17, R14 ;  /* 0x000000110b117224 */ /* 0x000fe200078e020e */
[----:B------:R-:W-:-:S04]  /*08c0*/  MOV R14, R11 ;  /* 0x0000000b000e7202 */ /* 0x000fc80000000f00 */
[----:B------:R-:W-:-:S13]  /*08d0*/  ISETP.GT.U32.AND P2, PT, R14, R17, PT ;  /* 0x000000110e00720c */ /* 0x000fda0003f44070 */
[----:B------:R-:W-:Y:S01]  /*08e0*/  @!P2 IMAD.IADD R17, R17, 0x1, -R11 ;  /* 0x000000011111a824 */ /* 0x000fe200078e0a0b */
[----:B------:R-:W-:-:S04]  /*08f0*/  @!P2 IADD3 R16, PT, PT, R16, 0x1, RZ ;  /* 0x000000011010a810 */ /* 0x000fc80007ffe0ff */
[----:B------:R-:W-:Y:S02]  /*0900*/  ISETP.GE.U32.AND P1, PT, R17, R14, PT ;  /* 0x0000000e1100720c */ /* 0x000fe40003f26070 */
[----:B------:R-:W-:-:S04]  /*0910*/  LOP3.LUT R17, R7, R10, RZ, 0x3c, !PT ;  /* 0x0000000a07117212 */ /* 0x000fc800078e3cff */
[----:B------:R-:W-:-:S07]  /*0920*/  ISETP.GE.AND P3, PT, R17, RZ, PT ;  /* 0x000000ff1100720c */ /* 0x000fce0003f66270 */
[----:B------:R-:W-:-:S06]  /*0930*/  @P1 VIADD R16, R16, 0x1 ;  /* 0x0000000110101836 */ /* 0x000fcc0000000000 */
[----:B------:R-:W-:-:S04]  /*0940*/  @!P3 IADD3 R16, PT, PT, -R16, RZ, RZ ;  /* 0x000000ff1010b210 */ /* 0x000fc80007ffe1ff */
[----:B------:R-:W-:-:S05]  /*0950*/  SEL R16, R12, R16, !P0 ;  /* 0x000000100c107207 */ /* 0x000fca0004000000 */
[----:B------:R-:W-:-:S04]  /*0960*/  IMAD.MOV R17, RZ, RZ, -R16 ;  /* 0x000000ffff117224 */ /* 0x000fc800078e0a10 */
[----:B------:R-:W-:-:S04]  /*0970*/  IMAD R17, R10, R17, R7 ;  /* 0x000000110a117224 */ /* 0x000fc800078e0207 */
[----:B------:R-:W-:-:S04]  /*0980*/  IMAD R17, R17, UR6, R16 ;  /* 0x0000000611117c24 */ /* 0x000fc8000f8e0210 */
[----:B------:R-:W-:-:S05]  /*0990*/  IMAD.WIDE R18, R17, 0x2, R2 ;  /* 0x0000000211127825 */ /* 0x000fca00078e0202 */
[----:B---3--:R0:W-:Y:S04]  /*09a0*/  STG.E.U16 desc[UR4][R18.64], R15 ;  /* 0x0000000f12007986 */ /* 0x0081e8000c101504 */
[----:B------:R1:W2:Y:S01]  /*09b0*/  LDG.E.U16 R16, desc[UR4][R8.64] ;  /* 0x0000000408107981 */ /* 0x0002a2000c1e1500 */
[----:B------:R-:W-:-:S04]  /*09c0*/  IADD3 R7, PT, PT, R0, R7, RZ ;  /* 0x0000000700077210 */ /* 0x000fc80007ffe0ff */
[----:B------:R-:W-:Y:S02]  /*09d0*/  IABS R20, R7 ;  /* 0x0000000700147213 */ /* 0x000fe40000000000 */
[----:B0-----:R-:W-:-:S03]  /*09e0*/  LOP3.LUT R15, R7, R10, RZ, 0x3c, !PT ;  /* 0x0000000a070f7212 */ /* 0x001fc600078e3cff */
[----:B------:R-:W-:Y:S01]  /*09f0*/  IMAD.HI.U32 R17, R13, R20, RZ ;  /* 0x000000140d117227 */ /* 0x000fe200078e00ff */
[----:B------:R-:W-:-:S03]  /*0a00*/  ISETP.GE.AND P3, PT, R15, RZ, PT ;  /* 0x000000ff0f00720c */ /* 0x000fc60003f66270 */
[----:B------:R-:W-:Y:S02]  /*0a10*/  IMAD.MOV R21, RZ, RZ, -R17 ;  /* 0x000000ffff157224 */ /* 0x000fe400078e0a11 */
[----:B-1----:R-:W-:-:S04]  /*0a20*/  IMAD.WIDE R8, R0, 0x2, R8 ;  /* 0x0000000200087825 */ /* 0x002fc800078e0208 */
[----:B------:R-:W-:-:S05]  /*0a30*/  IMAD R21, R11, R21, R20 ;  /* 0x000000150b157224 */ /* 0x000fca00078e0214 */
[----:B------:R-:W-:-:S13]  /*0a40*/  ISETP.GT.U32.AND P2, PT, R14, R21, PT ;  /* 0x000000150e00720c */ /* 0x000fda0003f44070 */
[----:B------:R-:W-:Y:S01]  /*0a50*/  @!P2 IADD3 R21, PT, PT, R21, -R11, RZ ;  /* 0x8000000b1515a210 */ /* 0x000fe20007ffe0ff */
[----:B------:R-:W-:-:S03]  /*0a60*/  @!P2 VIADD R17, R17, 0x1 ;  /* 0x000000011111a836 */ /* 0x000fc60000000000 */
[----:B------:R-:W-:-:S13]  /*0a70*/  ISETP.GE.U32.AND P1, PT, R21, R14, PT ;  /* 0x0000000e1500720c */ /* 0x000fda0003f26070 */
[----:B------:R-:W-:-:S05]  /*0a80*/  @P1 IADD3 R17, PT, PT, R17, 0x1, RZ ;  /* 0x0000000111111810 */ /* 0x000fca0007ffe0ff */
[----:B------:R-:W-:-:S05]  /*0a90*/  @!P3 IMAD.MOV R17, RZ, RZ, -R17 ;  /* 0x000000ffff11b224 */ /* 0x000fca00078e0a11 */
[----:B------:R-:W-:-:S04]  /*0aa0*/  SEL R17, R12, R17, !P0 ;  /* 0x000000110c117207 */ /* 0x000fc80004000000 */
[----:B------:R-:W-:-:S05]  /*0ab0*/  IADD3 R18, PT, PT, -R17, RZ, RZ ;  /* 0x000000ff11127210 */ /* 0x000fca0007ffe1ff */
[----:B------:R-:W-:-:S04]  /*0ac0*/  IMAD R18, R10, R18, R7 ;  /* 0x000000120a127224 */ /* 0x000fc800078e0207 */
[----:B------:R-:W-:-:S04]  /*0ad0*/  IMAD R19, R18, UR6, R17 ;  /* 0x0000000612137c24 */ /* 0x000fc8000f8e0211 */
[----:B------:R-:W-:-:S04]  /*0ae0*/  IMAD.WIDE R18, R19, 0x2, R2 ;  /* 0x0000000213127825 */ /* 0x000fc800078e0202 */
[----:B------:R-:W-:Y:S01]  /*0af0*/  IMAD.IADD R21, R0, 0x1, R7 ;  /* 0x0000000100157824 */ /* 0x000fe200078e0207 */
[----:B--2---:R0:W-:Y:S04]  /*0b00*/  STG.E.U16 desc[UR4][R18.64], R16 ;  /* 0x0000001012007986 */ /* 0x0041e8000c101504 */
[----:B------:R1:W2:Y:S01]  /*0b10*/  LDG.E.U16 R17, desc[UR4][R8.64] ;  /* 0x0000000408117981 */ /* 0x0002a2000c1e1500 */
[----:B------:R-:W-:-:S05]  /*0b20*/  IABS R20, R21 ;  /* 0x0000001500147213 */ /* 0x000fca0000000000 */
[----:B------:R-:W-:-:S05]  /*0b30*/  IMAD.HI.U32 R7, R13, R20, RZ ;  /* 0x000000140d077227 */ /* 0x000fca00078e00ff */
[----:B------:R-:W-:-:S05]  /*0b40*/  IADD3 R15, PT, PT, -R7, RZ, RZ ;  /* 0x000000ff070f7210 */ /* 0x000fca0007ffe1ff */
[----:B------:R-:W-:-:S05]  /*0b50*/  IMAD R15, R11, R15, R20 ;  /* 0x0000000f0b0f7224 */ /* 0x000fca00078e0214 */
[----:B------:R-:W-:-:S13]  /*0b60*/  ISETP.GT.U32.AND P2, PT, R14, R15, PT ;  /* 0x0000000f0e00720c */ /* 0x000fda0003f44070 */
[----:B------:R-:W-:Y:S01]  /*0b70*/  @!P2 IMAD.IADD R15, R15, 0x1, -R11 ;  /* 0x000000010f0fa824 */ /* 0x000fe200078e0a0b */
[----:B------:R-:W-:Y:S02]  /*0b80*/  LOP3.LUT R11, R21, R10, RZ, 0x3c, !PT ;  /* 0x0000000a150b7212 */ /* 0x000fe400078e3cff */
[----:B------:R-:W-:Y:S02]  /*0b90*/  @!P2 IADD3 R7, PT, PT, R7, 0x1, RZ ;  /* 0x000000010707a810 */ /* 0x000fe40007ffe0ff */
[----:B------:R-:W-:Y:S02]  /*0ba0*/  ISETP.GE.U32.AND P1, PT, R15, R14, PT ;  /* 0x0000000e0f00720c */ /* 0x000fe40003f26070 */
[----:B------:R-:W-:-:S11]  /*0bb0*/  ISETP.GE.AND P3, PT, R11, RZ, PT ;  /* 0x000000ff0b00720c */ /* 0x000fd60003f66270 */
[----:B------:R-:W-:-:S05]  /*0bc0*/  @P1 VIADD R7, R7, 0x1 ;  /* 0x0000000107071836 */ /* 0x000fca0000000000 */
[----:B------:R-:W-:-:S04]  /*0bd0*/  @!P3 IADD3 R7, PT, PT, -R7, RZ, RZ ;  /* 0x000000ff0707b210 */ /* 0x000fc80007ffe1ff */
[----:B------:R-:W-:-:S05]  /*0be0*/  SEL R7, R12, R7, !P0 ;  /* 0x000000070c077207 */ /* 0x000fca0004000000 */
[----:B-1----:R-:W-:-:S04]  /*0bf0*/  IMAD.MOV R9, RZ, RZ, -R7 ;  /* 0x000000ffff097224 */ /* 0x002fc800078e0a07 */
[----:B------:R-:W-:-:S04]  /*0c00*/  IMAD R8, R10, R9, R21 ;  /* 0x000000090a087224 */ /* 0x000fc800078e0215 */
[----:B------:R-:W-:Y:S01]  /*0c10*/  IMAD R9, R8, UR6, R7 ;  /* 0x0000000608097c24 */ /* 0x000fe2000f8e0207 */
[----:B------:R-:W-:-:S03]  /*0c20*/  IADD3 R7, PT, PT, R0, R21, RZ ;  /* 0x0000001500077210 */ /* 0x000fc60007ffe0ff */
[----:B------:R-:W-:Y:S01]  /*0c30*/  IMAD.WIDE R8, R9, 0x2, R2 ;  /* 0x0000000209087825 */ /* 0x000fe200078e0202 */
[----:B------:R-:W-:-:S04]  /*0c40*/  ISETP.GE.AND P0, PT, R7, R6, PT ;  /* 0x000000060700720c */ /* 0x000fc80003f06270 */
[----:B--2---:R0:W-:Y:S09]  /*0c50*/  STG.E.U16 desc[UR4][R8.64], R17 ;  /* 0x0000001108007986 */ /* 0x0041f2000c101504 */
[----:B------:R-:W-:Y:S05]  /*0c60*/  @!P0 BRA `(.L_x_3) ;  /* 0xfffffff800788947 */ /* 0x000fea000383ffff */
[----:B------:R-:W-:Y:S05]  /*0c70*/  EXIT ;  /* 0x000000000000794d */ /* 0x000fea0003800000 */
.L_x_4:
[----:B------:R-:W-:-:S00]  /*0c80*/  BRA `(.L_x_4) ;  /* 0xfffffffc00fc7947 */ /* 0x000fc0000383ffff */
[----:B------:R-:W-:-:S00]  /*0c90*/  NOP ;  /* 0x0000000000007918 */ /* 0x000fc00000000000 */
        /* <DEDUP_REMOVED lines=14> */
.L_x_21:


//--------------------- .text._Z17convertFp32ToFp16P6__halfPfi --------------------------
	.section	.text._Z17convertFp32ToFp16P6__halfPfi,"ax",@progbits
	.align	128
        .global         _Z17convertFp32ToFp16P6__halfPfi
        .type           _Z17convertFp32ToFp16P6__halfPfi,@function
        .size           _Z17convertFp32ToFp16P6__halfPfi,(.L_x_22 - _Z17convertFp32ToFp16P6__halfPfi)
        .other          _Z17convertFp32ToFp16P6__halfPfi,@"STO_CUDA_ENTRY STV_DEFAULT"
_Z17convertFp32ToFp16P6__halfPfi:
.text._Z17convertFp32ToFp16P6__halfPfi:
[----:B------:R-:W-:Y:S01]  /*0000*/  LDC R1, c[0x0][0x37c] ;  /* 0x0000df00ff017b82 */ /* 0x000fe20000000800 */
[----:B------:R-:W0:Y:S01]  /*0010*/  S2R R7, SR_CTAID.X ;  /* 0x0000000000077919 */ /* 0x000e220000002500 */
[----:B------:R-:W0:Y:S06]  /*0020*/  LDCU UR4, c[0x0][0x360] ;  /* 0x00006c00ff0477ac */ /* 0x000e2c0008000800 */
[----:B------:R-:W1:Y:S01]  /*0030*/  LDC R2, c[0x0][0x370] ;  /* 0x0000dc00ff027b82 */ /* 0x000e620000000800 */
[----:B------:R-:W0:Y:S01]  /*0040*/  S2R R0, SR_TID.X ;  /* 0x0000000000007919 */ /* 0x000e220000002100 */
[----:B------:R-:W2:Y:S01]  /*0050*/  LDCU UR6, c[0x0][0x390] ;  /* 0x00007200ff0677ac */ /* 0x000ea20008000800 */
[----:B0-----:R-:W-:-:S02]  /*0060*/  IMAD R7, R7, UR4, R0 ;  /* 0x0000000407077c24 */ /* 0x001fc4000f8e0200 */
[----:B-1----:R-:W-:-:S03]  /*0070*/  IMAD R0, R2, UR4, RZ ;  /* 0x0000000402007c24 */ /* 0x002fc6000f8e02ff */
[----:B--2---:R-:W-:-:S13]  /*0080*/  ISETP.GE.AND P0, PT, R7, UR6, PT ;  /* 0x0000000607007c0c */ /* 0x004fda000bf06270 */
[----:B------:R-:W-:Y:S05]  /*0090*/  @P0 EXIT ;  /* 0x000000000000094d */ /* 0x000fea0003800000 */
[----:B------:R-:W0:Y:S01]  /*00a0*/  I2F.U32.RP R8, R0 ;  /* 0x0000000000087306 */ /* 0x000e220000209000 */
[C---:B------:R-:W-:Y:S01]  /*00b0*/  IADD3 R4, PT, PT, R0.reuse, R7, RZ ;  /* 0x0000000700047210 */ /* 0x040fe20007ffe0ff */
[----:B------:R-:W-:Y:S01]  /*00c0*/  IMAD.MOV R9, RZ, RZ, -R0 ;  /* 0x000000ffff097224 */ /* 0x000fe200078e0a00 */
[----:B------:R-:W-:Y:S01]  /*00d0*/  ISETP.NE.U32.AND P2, PT, R0, RZ, PT ;  /* 0x000000ff0000720c */ /* 0x000fe20003f45070 */
[----:B------:R-:W1:Y:S01]  /*00e0*/  LDCU.64 UR4, c[0x0][0x358] ;  /* 0x00006b00ff0477ac */ /* 0x000e620008000a00 */
[C---:B------:R-:W-:Y:S01]  /*00f0*/  ISETP.GE.AND P0, PT, R4.reuse, UR6, PT ;  /* 0x0000000604007c0c */ /* 0x040fe2000bf06270 */
[----:B------:R-:W-:Y:S01]  /*0100*/  BSSY.RECONVERGENT B0, `(.L_x_5) ;  /* 0x0000028000007945 */ /* 0x000fe20003800200 */
[----:B------:R-:W-:Y:S02]  /*0110*/  VIMNMX R5, PT, PT, R4, UR6, !PT ;  /* 0x0000000604057c48 */ /* 0x000fe4000ffe0100 */
[----:B------:R-:W-:-:S04]  /*0120*/  SEL R6, RZ, 0x1, P0 ;  /* 0x00000001ff067807 */ /* 0x000fc80000000000 */
[----:B------:R-:W-:Y:S01]  /*0130*/  IADD3 R5, PT, PT, R5, -R4, -R6 ;  /* 0x8000000405057210 */ /* 0x000fe20007ffe806 */
[----:B0-----:R-:W0:Y:S02]  /*0140*/  MUFU.RCP R8, R8 ;  /* 0x0000000800087308 */ /* 0x001e240000001000 */
[----:B0-----:R-:W-:-:S06]  /*0150*/  VIADD R2, R8, 0xffffffe ;  /* 0x0ffffffe08027836 */ /* 0x001fcc0000000000 */
[----:B------:R0:W2:Y:S02]  /*0160*/  F2I.FTZ.U32.TRUNC.NTZ R3, R2 ;  /* 0x0000000200037305 */ /* 0x0000a4000021f000 */
[----:B0-----:R-:W-:Y:S02]  /*0170*/  IMAD.MOV.U32 R2, RZ, RZ, RZ ;  /* 0x000000ffff027224 */ /* 0x001fe400078e00ff */
[----:B--2---:R-:W-:-:S04]  /*0180*/  IMAD R9, R9, R3, RZ ;  /* 0x0000000309097224 */ /* 0x004fc800078e02ff */
[----:B------:R-:W-:-:S06]  /*0190*/  IMAD.HI.U32 R8, R3, R9, R2 ;  /* 0x0000000903087227 */ /* 0x000fcc00078e0002 */
[----:B------:R-:W-:-:S04]  /*01a0*/  IMAD.HI.U32 R9, R8, R5, RZ ;  /* 0x0000000508097227 */ /* 0x000fc800078e00ff */
[----:B------:R-:W-:-:S04]  /*01b0*/  IMAD.MOV R2, RZ, RZ, -R9 ;  /* 0x000000ffff027224 */ /* 0x000fc800078e0a09 */
[----:B------:R-:W-:Y:S02]  /*01c0*/  IMAD R5, R0, R2, R5 ;  /* 0x0000000200057224 */ /* 0x000fe400078e0205 */
[----:B------:R-:W0:Y:S03]  /*01d0*/  LDC.64 R2, c[0x0][0x388] ;  /* 0x0000e200ff027b82 */ /* 0x000e260000000a00 */
[----:B------:R-:W-:-:S13]  /*01e0*/  ISETP.GE.U32.AND P0, PT, R5, R0, PT ;  /* 0x000000000500720c */ /* 0x000fda0003f06070 */
[----:B------:R-:W-:Y:S01]  /*01f0*/  @P0 IADD3 R5, PT, PT, -R0, R5, RZ ;  /* 0x0000000500050210 */ /* 0x000fe20007ffe1ff */
[----:B------:R-:W-:-:S03]  /*0200*/  @P0 VIADD R9, R9, 0x1 ;  /* 0x0000000109090836 */ /* 0x000fc60000000000 */
[-C--:B------:R-:W-:Y:S02]  /*0210*/  ISETP.GE.U32.AND P1, PT, R5, R0.reuse, PT ;  /* 0x000000000500720c */ /* 0x080fe40003f26070 */
[----:B------:R-:W2:Y:S11]  /*0220*/  LDC.64 R4, c[0x0][0x380] ;  /* 0x0000e000ff047b82 */ /* 0x000eb60000000a00 */
[----:B------:R-:W-:Y:S01]  /*0230*/  @P1 VIADD R9, R9, 0x1 ;  /* 0x0000000109091836 */ /* 0x000fe20000000000 */
[----:B------:R-:W-:-:S04]  /*0240*/  @!P2 LOP3.LUT R9, RZ, R0, RZ, 0x33, !PT ;  /* 0x00000000ff09a212 */ /* 0x000fc800078e33ff */
[----:B------:R-:W-:-:S04]  /*0250*/  IADD3 R6, PT, PT, R6, R9, RZ ;  /* 0x0000000906067210 */ /* 0x000fc80007ffe0ff */
[C---:B------:R-:W-:Y:S02]  /*0260*/  LOP3.LUT R8, R6.reuse, 0x3, RZ, 0xc0, !PT ;  /* 0x0000000306087812 */ /* 0x040fe400078ec0ff */
[----:B------:R-:W-:Y:S02]  /*0270*/  ISETP.GE.U32.AND P1, PT, R6, 0x3, PT ;  /* 0x000000030600780c */ /* 0x000fe40003f26070 */
[----:B------:R-:W-:-:S13]  /*0280*/  ISETP.NE.AND P0, PT, R8, 0x3, PT ;  /* 0x000000030800780c */ /* 0x000fda0003f05270 */
[----:B01----:R-:W-:Y:S05]  /*0290*/  @!P0 BRA `(.L_x_6) ;  /* 0x0000000000388947 */ /* 0x003fea0003800000 */
[----:B------:R-:W0:Y:S01]  /*02a0*/  LDC.64 R8, c[0x0][0x380] ;  /* 0x0000e000ff087b82 */ /* 0x000e220000000a00 */
[----:B------:R-:W-:-:S05]  /*02b0*/  VIADD R6, R6, 0x1 ;  /* 0x0000000106067836 */ /* 0x000fca0000000000 */
[----:B------:R-:W-:Y:S02]  /*02c0*/  LOP3.LUT R6, R6, 0x3, RZ, 0xc0, !PT ;  /* 0x0000000306067812 */ /* 0x000fe400078ec0ff */
[----:B------:R-:W1:Y:S03]  /*02d0*/  LDC.64 R10, c[0x0][0x388] ;  /* 0x0000e200ff0a7b82 */ /* 0x000e660000000a00 */
[----:B------:R-:W-:-:S07]  /*02e0*/  IMAD.MOV R6, RZ, RZ, -R6 ;  /* 0x000000ffff067224 */ /* 0x000fce00078e0a06 */
.L_x_7:
[----:B-1-3--:R-:W-:-:S06]  /*02f0*/  IMAD.WIDE R14, R7, 0x4, R10 ;  /* 0x00000004070e7825 */ /* 0x00afcc00078e020a */
[----:B------:R-:W3:Y:S01]  /*0300*/  LDG.E R14, desc[UR4][R14.64] ;  /* 0x000000040e0e7981 */ /* 0x000ee2000c1e1900 */
[----:B0-----:R-:W-:Y:S01]  /*0310*/  IMAD.WIDE R12, R7, 0x2, R8 ;  /* 0x00000002070c7825 */ /* 0x001fe200078e0208 */
[----:B------:R-:W-:-:S03]  /*0320*/  IADD3 R6, PT, PT, R6, 0x1, RZ ;  /* 0x0000000106067810 */ /* 0x000fc60007ffe0ff */
[----:B------:R-:W-:Y:S01]  /*0330*/  IMAD.IADD R7, R0, 0x1, R7 ;  /* 0x0000000100077824 */ /* 0x000fe200078e0207 */
[----:B------:R-:W-:Y:S02]  /*0340*/  ISETP.NE.AND P0, PT, R6, RZ, PT ;  /* 0x000000ff0600720c */ /* 0x000fe40003f05270 */
[----:B---3--:R-:W-:-:S05]  /*0350*/  F2FP.F16.F32.PACK_AB R15, RZ, R14 ;  /* 0x0000000eff0f723e */ /* 0x008fca00000000ff */
[----:B------:R3:W-:Y:S06]  /*0360*/  STG.E.U16 desc[UR4][R12.64], R15 ;  /* 0x0000000f0c007986 */ /* 0x0007ec000c101504 */
[----:B------:R-:W-:Y:S05]  /*0370*/  @P0 BRA `(.L_x_7) ;  /* 0xfffffffc00dc0947 */ /* 0x000fea000383ffff */
.L_x_6:
[----:B------:R-:W-:Y:S05]  /*0380*/  BSYNC.RECONVERGENT B0 ;  /* 0x0000000000007941 */ /* 0x000fea0003800200 */
.L_x_5:
[----:B------:R-:W-:Y:S05]  /*0390*/  @!P1 EXIT ;  /* 0x000000000000994d */ /* 0x000fea0003800000 */
.L_x_8:
[----:B---3--:R-:W-:-:S05]  /*03a0*/  IMAD.WIDE R14, R7, 0x4, R2 ;  /* 0x00000004070e7825 */ /* 0x008fca00078e0202 */
[----:B0-----:R-:W3:Y:S01]  /*03b0*/  LDG.E R6, desc[UR4][R14.64] ;  /* 0x000000040e067981 */ /* 0x001ee2000c1e1900 */
[----:B--2---:R-:W-:-:S04]  /*03c0*/  IMAD.WIDE R16, R7, 0x2, R4 ;  /* 0x0000000207107825 */ /* 0x004fc800078e0204 */
[----:B------:R-:W-:Y:S01]  /*03d0*/  IMAD.WIDE R8, R0, 0x4, R14 ;  /* 0x0000000400087825 */ /* 0x000fe200078e020e */
[----:B---3--:R-:W-:-:S04]  /*03e0*/  F2FP.F16.F32.PACK_AB R6, RZ, R6 ;  /* 0x00000006ff06723e */ /* 0x008fc800000000ff */
[----:B------:R-:W-:-:S05]  /*03f0*/  PRMT R11, R6, 0x7610, R11 ;  /* 0x00007610060b7816 */ /* 0x000fca000000000b */
[----:B------:R0:W-:Y:S04]  /*0400*/  STG.E.U16 desc[UR4][R16.64], R11 ;  /* 0x0000000b10007986 */ /* 0x0001e8000c101504 */
[----:B------:R-:W2:Y:S01]  /*0410*/  LDG.E R6, desc[UR4][R8.64] ;  /* 0x0000000408067981 */ /* 0x000ea2000c1e1900 */
[----:B------:R-:W-:-:S04]  /*0420*/  IMAD.WIDE R12, R0, 0x4, R8 ;  /* 0x00000004000c7825 */ /* 0x000fc800078e0208 */
[----:B0-----:R-:W-:Y:S01]  /*0430*/  IMAD.WIDE R10, R0, 0x2, R16 ;  /* 0x00000002000a7825 */ /* 0x001fe200078e0210 */
[----:B--2---:R-:W-:-:S04]  /*0440*/  F2FP.F16.F32.PACK_AB R6, RZ, R6 ;  /* 0x00000006ff06723e */ /* 0x004fc800000000ff */
        /* <DEDUP_REMOVED lines=9> */
[----:B------:R-:W-:-:S04]  /*04e0*/  LEA R7, R0, R7, 0x2 ;  /* 0x0000000700077211 */ /* 0x000fc800078e10ff */
[----:B------:R-:W-:Y:S01]  /*04f0*/  ISETP.GE.AND P0, PT, R7, UR6, PT ;  /* 0x0000000607007c0c */ /* 0x000fe2000bf06270 */
[----:B0-----:R-:W-:Y:S01]  /*0500*/  IMAD.WIDE R8, R0, 0x2, R14 ;  /* 0x0000000200087825 */ /* 0x001fe200078e020e */
[----:B--2---:R-:W-:-:S05]  /*0510*/  F2FP.F16.F32.PACK_AB R6, RZ, R16 ;  /* 0x00000010ff06723e */ /* 0x004fca00000000ff */
[----:B------:R0:W-:Y:S06]  /*0520*/  STG.E.U16 desc[UR4][R8.64], R6 ;  /* 0x0000000608007986 */ /* 0x0001ec000c101504 */
[----:B------:R-:W-:Y:S05]  /*0530*/  @!P0 BRA `(.L_x_8) ;  /* 0xfffffffc00988947 */ /* 0x000fea000383ffff */
[----:B------:R-:W-:Y:S05]  /*0540*/  EXIT ;  /* 0x000000000000794d */ /* 0x000fea0003800000 */
.L_x_9:
        /* <DEDUP_REMOVED lines=11> */
.L_x_22:


//--------------------- .text._Z9wmma_fp16P6__halfS0_Pfiiiff --------------------------
	.section	.text._Z9wmma_fp16P6__halfS0_Pfiiiff,"ax",@progbits
	.align	128
        .global         _Z9wmma_fp16P6__halfS0_Pfiiiff
        .type           _Z9wmma_fp16P6__halfS0_Pfiiiff,@function
        .size           _Z9wmma_fp16P6__halfS0_Pfiiiff,(.L_x_23 - _Z9wmma_fp16P6__halfS0_Pfiiiff)
        .other          _Z9wmma_fp16P6__halfS0_Pfiiiff,@"STO_CUDA_ENTRY STV_DEFAULT"
_Z9wmma_fp16P6__halfS0_Pfiiiff:
.text._Z9wmma_fp16P6__halfS0_Pfiiiff:
[----:B------:R-:W-:Y:S01]  /*0000*/  LDC R1, c[0x0][0x37c] ;  /* 0x0000df00ff017b82 */ /* 0x000fe20000000800 */
[----:B------:R-:W0:Y:S01]  /*0010*/  LDCU UR6, c[0x0][0x3a0] ;  /* 0x00007400ff0677ac */ /* 0x000e220008000800 */
[----:B------:R-:W1:Y:S06]  /*0020*/  S2R R0, SR_TID.X ;  /* 0x0000000000007919 */ /* 0x000e6c0000002100 */
[----:B------:R-:W1:Y:S01]  /*0030*/  S2UR UR4, SR_CTAID.X ;  /* 0x00000000000479c3 */ /* 0x000e620000002500 */
[----:B------:R-:W-:Y:S02]  /*0040*/  CS2R R8, SRZ ;  /* 0x0000000000087805 */ /* 0x000fe4000001ff00 */
[----:B------:R-:W-:Y:S01]  /*0050*/  CS2R R10, SRZ ;  /* 0x00000000000a7805 */ /* 0x000fe2000001ff00 */
[----:B------:R-:W2:Y:S01]  /*0060*/  S2R R3, SR_TID.Y ;  /* 0x0000000000037919 */ /* 0x000ea20000002200 */
[----:B------:R-:W-:-:S02]  /*0070*/  CS2R R12, SRZ ;  /* 0x00000000000c7805 */ /* 0x000fc4000001ff00 */
[----:B------:R-:W-:Y:S01]  /*0080*/  CS2R R14, SRZ ;  /* 0x00000000000e7805 */ /* 0x000fe2000001ff00 */
[----:B------:R-:W1:Y:S08]  /*0090*/  LDC R23, c[0x0][0x360] ;  /* 0x0000d800ff177b82 */ /* 0x000e700000000800 */
[----:B------:R-:W2:Y:S01]  /*00a0*/  S2UR UR5, SR_CTAID.Y ;  /* 0x00000000000579c3 */ /* 0x000ea20000002600 */
[----:B0-----:R-:W-:-:S05]  /*00b0*/  IMAD.U32 R19, RZ, RZ, UR6 ;  /* 0x00000006ff137e24 */ /* 0x001fca000f8e00ff */
[----:B------:R-:W-:Y:S02]  /*00c0*/  ISETP.GE.AND P0, PT, R19, 0x1, PT ;  /* 0x000000011300780c */ /* 0x000fe40003f06270 */
[----:B------:R-:W2:Y:S01]  /*00d0*/  LDC R2, c[0x0][0x364] ;  /* 0x0000d900ff027b82 */ /* 0x000ea20000000800 */
[----:B-1----:R-:W-:-:S05]  /*00e0*/  IMAD R23, R23, UR4, R0 ;  /* 0x0000000417177c24 */ /* 0x002fca000f8e0200 */
[----:B------:R-:W-:Y:S01]  /*00f0*/  SHF.R.U32.HI R23, RZ, 0x5, R23 ;  /* 0x00000005ff177819 */ /* 0x000fe20000011617 */
[----:B--2---:R-:W-:Y:S01]  /*0100*/  IMAD R0, R2, UR5, R3 ;  /* 0x0000000502007c24 */ /* 0x004fe2000f8e0203 */
[----:B------:R-:W0:Y:S03]  /*0110*/  LDCU.64 UR4, c[0x0][0x358] ;  /* 0x00006b00ff0477ac */ /* 0x000e260008000a00 */
[----:B------:R-:W-:Y:S05]  /*0120*/  @!P0 BRA `(.L_x_10) ;  /* 0x0000000c00a08947 */ /* 0x000fea0003800000 */
[----:B------:R-:W1:Y:S01]  /*0130*/  LDCU.64 UR6, c[0x0][0x398] ;  /* 0x00007300ff0677ac */ /* 0x000e620008000a00 */
[C---:B------:R-:W-:Y:S01]  /*0140*/  ISETP.GE.U32.AND P1, PT, R19.reuse, 0x31, PT ;  /* 0x000000311300780c */ /* 0x040fe20003f26070 */
[----:B------:R-:W-:Y:S01]  /*0150*/  IMAD.SHL.U32 R4, R0, 0x10, RZ ;  /* 0x0000001000047824 */ /* 0x000fe200078e00ff */
[----:B------:R-:W-:Y:S01]  /*0160*/  IADD3 R2, PT, PT, R19, -0x1, RZ ;  /* 0xffffffff13027810 */ /* 0x000fe20007ffe0ff */
[----:B------:R-:W-:Y:S01]  /*0170*/  IMAD.SHL.U32 R7, R23, 0x10, RZ ;  /* 0x0000001017077824 */ /* 0x000fe200078e00ff */
[----:B------:R-:W-:Y:S01]  /*0180*/  CS2R R14, SRZ ;  /* 0x00000000000e7805 */ /* 0x000fe2000001ff00 */
[----:B------:R-:W-:Y:S01]  /*0190*/  IMAD.MOV.U32 R6, RZ, RZ, RZ ;  /* 0x000000ffff067224 */ /* 0x000fe200078e00ff */
[----:B------:R-:W-:Y:S02]  /*01a0*/  LEA.HI R2, R2, 0x1, RZ, 0x1c ;  /* 0x0000000102027811 */ /* 0x000fe400078fe0ff */
[----:B------:R-:W-:Y:S02]  /*01b0*/  CS2R R12, SRZ ;  /* 0x00000000000c7805 */ /* 0x000fe4000001ff00 */
[----:B------:R-:W-:-:S02]  /*01c0*/  CS2R R10, SRZ ;  /* 0x00000000000a7805 */ /* 0x000fc4000001ff00 */
[----:B------:R-:W-:Y:S02]  /*01d0*/  CS2R R8, SRZ ;  /* 0x0000000000087805 */ /* 0x000fe4000001ff00 */
[----:B------:R-:W-:Y:S02]  /*01e0*/  LOP3.LUT R20, R2, 0x3, RZ, 0xc0, !PT ;  /* 0x0000000302147812 */ /* 0x000fe400078ec0ff */
[----:B-1----:R-:W-:-:S04]  /*01f0*/  ISETP.GE.AND P0, PT, R4, UR7, PT ;  /* 0x0000000704007c0c */ /* 0x002fc8000bf06270 */
[C---:B------:R-:W-:Y:S01]  /*0200*/  ISETP.LT.AND P0, PT, R7.reuse, UR6, !P0 ;  /* 0x0000000607007c0c */ /* 0x040fe2000c701270 */
[----:B------:R-:W-:Y:S01]  /*0210*/  IMAD R7, R7, R19, RZ ;  /* 0x0000001307077224 */ /* 0x000fe200078e02ff */
[----:B------:R-:W-:Y:S11]  /*0220*/  @!P1 BRA `(.L_x_11) ;  /* 0x0000000800949947 */ /* 0x000ff60003800000 */
[----:B------:R-:W-:Y:S01]  /*0230*/  LOP3.LUT R2, R2, 0x1ffffffc, RZ, 0xc0, !PT ;  /* 0x1ffffffc02027812 */ /* 0x000fe200078ec0ff */
[----:B------:R-:W-:Y:S01]  /*0240*/  BSSY.RECONVERGENT B0, `(.L_x_11) ;  /* 0x00000a3000007945 */ /* 0x000fe20003800200 */
[C-C-:B------:R-:W-:Y:S01]  /*0250*/  IMAD R21, R19.reuse, 0x30, R4.reuse ;  /* 0x0000003013157824 */ /* 0x140fe200078e0204 */
[----:B------:R-:W-:Y:S01]  /*0260*/  MOV R6, RZ ;  /* 0x000000ff00067202 */ /* 0x000fe20000000f00 */
[C-C-:B------:R-:W-:Y:S01]  /*0270*/  IMAD R22, R19.reuse, 0x20, R4.reuse ;  /* 0x0000002013167824 */ /* 0x140fe200078e0204 */
[----:B------:R-:W1:Y:S01]  /*0280*/  LDCU UR8, c[0x0][0x3a0] ;  /* 0x00007400ff0877ac */ /* 0x000e620008000800 */
[----:B------:R-:W-:Y:S02]  /*0290*/  IMAD R5, R19, 0x10, R4 ;  /* 0x0000001013057824 */ /* 0x000fe400078e0204 */
[----:B------:R-:W-:Y:S02]  /*02a0*/  IMAD.MOV.U32 R3, RZ, RZ, R7 ;  /* 0x000000ffff037224 */ /* 0x000fe400078e0007 */
[----:B------:R-:W-:-:S02]  /*02b0*/  IMAD.MOV.U32 R15, RZ, RZ, RZ ;  /* 0x000000ffff0f7224 */ /* 0x000fc400078e00ff */
[----:B------:R-:W-:-:S07]  /*02c0*/  IMAD.MOV R2, RZ, RZ, -R2 ;  /* 0x000000ffff027224 */ /* 0x000fce00078e0a02 */
.L_x_16:
[----:B------:R-:W-:Y:S05]  /*02d0*/  @!P0 BRA `(.L_x_12) ;  /* 0x0000000000908947 */ /* 0x000fea0003800000 */
[----:B------:R-:W2:Y:S01]  /*02e0*/  S2R R16, SR_LANEID ;  /* 0x0000000000107919 */ /* 0x000ea20000000000 */
[----:B------:R-:W3:Y:S01]  /*02f0*/  LDC R33, c[0x0][0x39c] ;  /* 0x0000e700ff217b82 */ /* 0x000ee20000000800 */
[----:B------:R-:W-:-:S07]  /*0300*/  MOV R17, RZ ;  /* 0x000000ff00117202 */ /* 0x000fce0000000f00 */
[----:B------:R-:W4:Y:S08]  /*0310*/  LDC.64 R26, c[0x0][0x388] ;  /* 0x0000e200ff1a7b82 */ /* 0x000f300000000a00 */
[----:B------:R-:W5:Y:S01]  /*0320*/  LDC R29, c[0x0][0x3a0] ;  /* 0x0000e800ff1d7b82 */ /* 0x000f620000000800 */
[----:B---3--:R-:W-:-:S07]  /*0330*/  SHF.R.U32.HI R24, RZ, 0x1, R33 ;  /* 0x00000001ff187819 */ /* 0x008fce0000011621 */
[----:B------:R-:W3:Y:S01]  /*0340*/  LDC.64 R18, c[0x0][0x380] ;  /* 0x0000e000ff127b82 */ /* 0x000ee20000000a00 */
[----:B--2---:R-:W-:Y:S01]  /*0350*/  SHF.R.U32.HI R31, RZ, 0x2, R16 ;  /* 0x00000002ff1f7819 */ /* 0x004fe20000011610 */
[----:B----4-:R-:W-:Y:S01]  /*0360*/  IMAD.WIDE.U32 R26, R4, 0x2, R26 ;  /* 0x00000002041a7825 */ /* 0x010fe200078e001a */
[----:B------:R-:W-:-:S05]  /*0370*/  LOP3.LUT R16, R16, 0x3, RZ, 0xc0, !PT ;  /* 0x0000000310107812 */ /* 0x000fca00078ec0ff */
[----:B------:R-:W-:Y:S01]  /*0380*/  IMAD.WIDE.U32 R24, R31, R24, R16 ;  /* 0x000000181f187225 */ /* 0x000fe200078e0010 */
[----:B-----5:R-:W-:Y:S02]  /*0390*/  SHF.R.U32.HI R28, RZ, 0x1, R29 ;  /* 0x00000001ff1c7819 */ /* 0x020fe4000001161d */
[----:B------:R-:W-:-:S04]  /*03a0*/  LEA R34, P1, R24, R26, 0x2 ;  /* 0x0000001a18227211 */ /* 0x000fc800078210ff */
[----:B------:R-:W-:-:S03]  /*03b0*/  LEA.HI.X R35, R24, R27, R25, 0x2, P1 ;  /* 0x0000001b18237211 */ /* 0x000fc600008f1419 */
[----:B------:R-:W-:Y:S02]  /*03c0*/  IMAD.WIDE.U32 R32, R33, 0x10, R34 ;  /* 0x0000001021207825 */ /* 0x000fe400078e0022 */
[----:B0-----:R-:W2:Y:S04]  /*03d0*/  LDG.E R24, desc[UR4][R34.64] ;  /* 0x0000000422187981 */ /* 0x001ea8000c1e1900 */
[----:B------:R-:W4:Y:S04]  /*03e0*/  LDG.E R26, desc[UR4][R34.64+0x10] ;  /* 0x00001004221a7981 */ /* 0x000f28000c1e1900 */
[----:B------:R-:W5:Y:S04]  /*03f0*/  LDG.E R25, desc[UR4][R32.64] ;  /* 0x0000000420197981 */ /* 0x000f68000c1e1900 */
[----:B------:R-:W5:Y:S01]  /*0400*/  LDG.E R27, desc[UR4][R32.64+0x10] ;  /* 0x00001004201b7981 */ /* 0x000f62000c1e1900 */
[----:B------:R-:W-:-:S04]  /*0410*/  IMAD.WIDE.U32 R16, R31, R28, R16 ;  /* 0x0000001c1f107225 */ /* 0x000fc800078e0010 */
[----:B---3--:R-:W-:-:S03]  /*0420*/  IMAD.WIDE.U32 R18, R3, 0x2, R18 ;  /* 0x0000000203127825 */ /* 0x008fc600078e0012 */
[----:B------:R-:W-:-:S04]  /*0430*/  LEA R30, P1, R16, R18, 0x2 ;  /* 0x00000012101e7211 */ /* 0x000fc800078210ff */
[----:B------:R-:W-:-:S03]  /*0440*/  LEA.HI.X R31, R16, R19, R17, 0x2, P1 ;  /* 0x00000013101f7211 */ /* 0x000fc600008f1411 */
[----:B------:R-:W-:Y:S02]  /*0450*/  IMAD.WIDE.U32 R28, R29, 0x10, R30 ;  /* 0x000000101d1c7825 */ /* 0x000fe400078e001e */
[----:B------:R-:W3:Y:S04]  /*0460*/  LDG.E R16, desc[UR4][R30.64] ;  /* 0x000000041e107981 */ /* 0x000ee8000c1e1900 */
[----:B------:R-:W3:Y:S04]  /*0470*/  LDG.E R18, desc[UR4][R30.64+0x10] ;  /* 0x000010041e127981 */ /* 0x000ee8000c1e1900 */
[----:B------:R-:W3:Y:S04]  /*0480*/  LDG.E R17, desc[UR4][R28.64] ;  /* 0x000000041c117981 */ /* 0x000ee8000c1e1900 */
[----:B------:R-:W3:Y:S01]  /*0490*/  LDG.E R19, desc[UR4][R28.64+0x10] ;  /* 0x000010041c137981 */ /* 0x000ee2000c1e1900 */
[----:B------:R-:W-:Y:S05]  /*04a0*/  WARPSYNC.ALL ;  /* 0x0000000000007948 */ /* 0x000fea0003800000 */
[----:B--2---:R-:W-:Y:S04]  /*04b0*/  MOVM.16.MT88 R24, R24 ;  /* 0x000000001818723a */ /* 0x004fe80000000000 */
[----:B----4-:R-:W-:Y:S04]  /*04c0*/  MOVM.16.MT88 R26, R26 ;  /* 0x000000001a1a723a */ /* 0x010fe80000000000 */
[----:B-----5:R-:W3:Y:S04]  /*04d0*/  MOVM.16.MT88 R25, R25 ;  /* 0x000000001919723a */ /* 0x020ee80000000000 */
[----:B------:R-:W0:Y:S01]  /*04e0*/  MOVM.16.MT88 R27, R27 ;  /* 0x000000001b1b723a */ /* 0x000e220000000000 */
[C---:B---3--:R-:W-:Y:S08]  /*04f0*/  HMMA.16816.F32 R8, R16.reuse, R24, R8 ;  /* 0x000000181008723c */ /* 0x048ff00000001808 */
[----:B0-----:R-:W-:-:S15]  /*0500*/  HMMA.16816.F32 R12, R16, R26, R12 ;  /* 0x0000001a100c723c */ /* 0x001fde000000180c */
[----:B------:R-:W-:-:S05]  /*0510*/  NOP ;  /* 0x0000000000007918 */ /* 0x000fca0000000000 */
.L_x_12:
[----:B------:R-:W2:Y:S02]  /*0520*/  LDC.64 R28, c[0x0][0x380] ;  /* 0x0000e000ff1c7b82 */ /* 0x000ea40000000a00 */
[----:B--2---:R-:W-:Y:S01]  /*0530*/  IMAD.WIDE.U32 R28, R3, 0x2, R28 ;  /* 0x00000002031c7825 */ /* 0x004fe200078e001c */
[----:B------:R-:W-:Y:S06]  /*0540*/  @!P0 BRA `(.L_x_13) ;  /* 0x0000000000888947 */ /* 0x000fec0003800000 */
[----:B------:R-:W2:Y:S01]  /*0550*/  S2R R16, SR_LANEID ;  /* 0x0000000000107919 */ /* 0x000ea20000000000 */
[----:B------:R-:W3:Y:S01]  /*0560*/  LDC R35, c[0x0][0x39c] ;  /* 0x0000e700ff237b82 */ /* 0x000ee20000000800 */
[----:B------:R-:W-:-:S07]  /*0570*/  IMAD.MOV.U32 R17, RZ, RZ, RZ ;  /* 0x000000ffff117224 */ /* 0x000fce00078e00ff */
[----:B------:R-:W4:Y:S08]  /*0580*/  LDC.64 R24, c[0x0][0x388] ;  /* 0x0000e200ff187b82 */ /* 0x000f300000000a00 */
[----:B------:R-:W5:Y:S01]  /*0590*/  LDC R31, c[0x0][0x3a0] ;  /* 0x0000e800ff1f7b82 */ /* 0x000f620000000800 */
[----:B---3--:R-:W-:Y:S02]  /*05a0*/  SHF.R.U32.HI R18, RZ, 0x1, R35 ;  /* 0x00000001ff127819 */ /* 0x008fe40000011623 */
[----:B--2---:R-:W-:Y:S01]  /*05b0*/  SHF.R.U32.HI R33, RZ, 0x2, R16 ;  /* 0x00000002ff217819 */ /* 0x004fe20000011610 */
[----:B----4-:R-:W-:Y:S01]  /*05c0*/  IMAD.WIDE.U32 R24, R5, 0x2, R24 ;  /* 0x0000000205187825 */ /* 0x010fe200078e0018 */
[----:B------:R-:W-:-:S05]  /*05d0*/  LOP3.LUT R16, R16, 0x3, RZ, 0xc0, !PT ;  /* 0x0000000310107812 */ /* 0x000fca00078ec0ff */
[----:B------:R-:W-:-:S03]  /*05e0*/  IMAD.WIDE.U32 R18, R33, R18, R16 ;  /* 0x0000001221127225 */ /* 0x000fc600078e0010 */
[----:B------:R-:W-:-:S04]  /*05f0*/  LEA R36, P1, R18, R24, 0x2 ;  /* 0x0000001812247211 */ /* 0x000fc800078210ff */
[----:B------:R-:W-:Y:S02]  /*0600*/  LEA.HI.X R37, R18, R25, R19, 0x2, P1 ;  /* 0x0000001912257211 */ /* 0x000fe400008f1413 */
[----:B-----5:R-:W-:Y:S01]  /*0610*/  SHF.R.U32.HI R18, RZ, 0x1, R31 ;  /* 0x00000001ff127819 */ /* 0x020fe2000001161f */
[----:B------:R-:W-:Y:S02]  /*0620*/  IMAD.WIDE.U32 R34, R35, 0x10, R36 ;  /* 0x0000001023227825 */ /* 0x000fe400078e0024 */
[----:B0-----:R-:W2:Y:S04]  /*0630*/  LDG.E R24, desc[UR4][R36.64] ;  /* 0x0000000424187981 */ /* 0x001ea8000c1e1900 */
[----:B------:R-:W3:Y:S04]  /*0640*/  LDG.E R26, desc[UR4][R36.64+0x10] ;  /* 0x00001004241a7981 */ /* 0x000ee8000c1e1900 */
[----:B------:R-:W4:Y:S04]  /*0650*/  LDG.E R25, desc[UR4][R34.64] ;  /* 0x0000000422197981 */ /* 0x000f28000c1e1900 */
[----:B------:R-:W5:Y:S01]  /*0660*/  LDG.E R27, desc[UR4][R34.64+0x10] ;  /* 0x00001004221b7981 */ /* 0x000f62000c1e1900 */
[----:B------:R-:W-:-:S03]  /*0670*/  IMAD.WIDE.U32 R16, R33, R18, R16 ;  /* 0x0000001221107225 */ /* 0x000fc600078e0010 */
[----:B------:R-:W-:-:S04]  /*0680*/  LEA R32, P1, R16, R28, 0x2 ;  /* 0x0000001c10207211 */ /* 0x000fc800078210ff */
[----:B------:R-:W-:-:S03]  /*0690*/  LEA.HI.X R33, R16, R29, R17, 0x2, P1 ;  /* 0x0000001d10217211 */ /* 0x000fc600008f1411 */
[----:B------:R-:W-:Y:S02]  /*06a0*/  IMAD.WIDE.U32 R30, R31, 0x10, R32 ;  /* 0x000000101f1e7825 */ /* 0x000fe400078e0020 */
[----:B------:R-:W5:Y:S04]  /*06b0*/  LDG.E R16, desc[UR4][R32.64+0x20] ;  /* 0x0000200420107981 */ /* 0x000f68000c1e1900 */
[----:B------:R-:W5:Y:S04]  /*06c0*/  LDG.E R18, desc[UR4][R32.64+0x30] ;  /* 0x0000300420127981 */ /* 0x000f68000c1e1900 */
[----:B------:R-:W5:Y:S04]  /*06d0*/  LDG.E R17, desc[UR4][R30.64+0x20] ;  /* 0x000020041e117981 */ /* 0x000f68000c1e1900 */
[----:B------:R-:W5:Y:S01]  /*06e0*/  LDG.E R19, desc[UR4][R30.64+0x30] ;  /* 0x000030041e137981 */ /* 0x000f62000c1e1900 */
[----:B------:R-:W-:Y:S05]  /*06f0*/  WARPSYNC.ALL ;  /* 0x0000000000007948 */ /* 0x000fea0003800000 */
[----:B--2---:R-:W-:Y:S04]  /*0700*/  MOVM.16.MT88 R24, R24 ;  /* 0x000000001818723a */ /* 0x004fe80000000000 */
[----:B---3--:R-:W-:Y:S04]  /*0710*/  MOVM.16.MT88 R26, R26 ;  /* 0x000000001a1a723a */ /* 0x008fe80000000000 */
[----:B----4-:R-:W0:Y:S04]  /*0720*/  MOVM.16.MT88 R25, R25 ;  /* 0x000000001919723a */ /* 0x010e280000000000 */
[----:B-----5:R-:W2:Y:S01]  /*0730*/  MOVM.16.MT88 R27, R27 ;  /* 0x000000001b1b723a */ /* 0x020ea20000000000 */
[C---:B0-----:R-:W-:Y:S08]  /*0740*/  HMMA.16816.F32 R8, R16.reuse, R24, R8 ;  /* 0x000000181008723c */ /* 0x041ff00000001808 */
[----:B--2---:R-:W-:-:S15]  /*0750*/  HMMA.16816.F32 R12, R16, R26, R12 ;  /* 0x0000001a100c723c */ /* 0x004fde000000180c */
[----:B------:R-:W-:-:S05]  /*0760*/  NOP ;  /* 0x0000000000007918 */ /* 0x000fca0000000000 */
.L_x_13:
[----:B------:R-:W-:Y:S05]  /*0770*/  @!P0 BRA `(.L_x_14) ;  /* 0x0000000000888947 */ /* 0x000fea0003800000 */
        /* <DEDUP_REMOVED lines=34> */
.L_x_14:
[----:B------:R-:W-:Y:S05]  /*09a0*/  @!P0 BRA `(.L_x_15) ;  /* 0x0000000000888947 */ /* 0x000fea0003800000 */
[----:B------:R-:W2:Y:S01]  /*09b0*/  S2R R16, SR_LANEID ;  /* 0x0000000000107919 */ /* 0x000ea20000000000 */
[----:B------:R-:W3:Y:S01]  /*09c0*/  LDC R33, c[0x0][0x39c] ;  /* 0x0000e700ff217b82 */ /* 0x000ee20000000800 */
[----:B------:R-:W-:-:S07]  /*09d0*/  MOV R17, RZ ;  /* 0x000000ff00117202 */ /* 0x000fce0000000f00 */
[----:B------:R-:W4:Y:S08]  /*09e0*/  LDC.64 R26, c[0x0][0x388] ;  /* 0x0000e200ff1a7b82 */ /* 0x000f300000000a00 */
[----:B------:R-:W5:Y:S01]  /*09f0*/  LDC R19, c[0x0][0x3a0] ;  /* 0x0000e800ff137b82 */ /* 0x000f620000000800 */
[----:B---3--:R-:W-:Y:S02]  /*0a00*/  SHF.R.U32.HI R24, RZ, 0x1, R33 ;  /* 0x00000001ff187819 */ /* 0x008fe40000011621 */
        /* <DEDUP_REMOVED lines=28> */
.L_x_15:
[----:B------:R-:W-:Y:S01]  /*0bd0*/  VIADD R2, R2, 0x4 ;  /* 0x0000000402027836 */ /* 0x000fe20000000000 */
[----:B------:R-:W-:Y:S01]  /*0be0*/  IADD3 R6, PT, PT, R6, 0x40, RZ ;  /* 0x0000004006067810 */ /* 0x000fe20007ffe0ff */
[----:B-1----:R-:W-:Y:S02]  /*0bf0*/  IMAD.U32 R19, RZ, RZ, UR8 ;  /* 0x00000008ff137e24 */ /* 0x002fe4000f8e00ff */
[----:B------:R-:W-:Y:S01]  /*0c00*/  VIADD R3, R3, 0x40 ;  /* 0x0000004003037836 */ /* 0x000fe20000000000 */
[----:B------:R-:W-:Y:S01]  /*0c10*/  ISETP.NE.AND P1, PT, R2, RZ, PT ;  /* 0x000000ff0200720c */ /* 0x000fe20003f25270 */
[C---:B------:R-:W-:Y:S01]  /*0c20*/  IMAD R21, R19.reuse, 0x40, R21 ;  /* 0x0000004013157824 */ /* 0x040fe200078e0215 */
[C---:B------:R-:W-:Y:S01]  /*0c30*/  LEA R22, R19.reuse, R22, 0x6 ;  /* 0x0000001613167211 */ /* 0x040fe200078e30ff */
[C---:B------:R-:W-:Y:S02]  /*0c40*/  IMAD R5, R19.reuse, 0x40, R5 ;  /* 0x0000004013057824 */ /* 0x040fe400078e0205 */
[----:B------:R-:W-:-:S08]  /*0c50*/  IMAD R4, R19, 0x40, R4 ;  /* 0x0000004013047824 */ /* 0x000fd000078e0204 */
[----:B------:R-:W-:Y:S05]  /*0c60*/  @P1 BRA `(.L_x_16) ;  /* 0xfffffff400981947 */ /* 0x000fea000383ffff */
[----:B0-----:R-:W-:Y:S05]  /*0c70*/  BSYNC.RECONVERGENT B0 ;  /* 0x0000000000007941 */ /* 0x001fea0003800200 */
.L_x_11:
[----:B------:R-:W-:Y:S01]  /*0c80*/  ISETP.NE.AND P1, PT, R20, RZ, PT ;  /* 0x000000ff1400720c */ /* 0x000fe20003f25270 */
[----:B------:R-:W-:-:S12]  /*0c90*/  BSSY.RECONVERGENT B0, `(.L_x_10) ;  /* 0x0000031000007945 */ /* 0x000fd80003800200 */
[----:B------:R-:W-:Y:S05]  /*0ca0*/  @!P1 BRA `(.L_x_17) ;  /* 0x0000000000bc9947 */ /* 0x000fea0003800000 */
[----:B------:R-:W-:Y:S01]  /*0cb0*/  SHF.L.U32 R21, R0, 0x4, RZ ;  /* 0x0000000400157819 */ /* 0x000fe200000006ff */
[----:B------:R-:W-:Y:S02]  /*0cc0*/  IMAD.IADD R17, R7, 0x1, R6 ;  /* 0x0000000107117824 */ /* 0x000fe400078e0206 */
[----:B------:R-:W-:Y:S02]  /*0cd0*/  IMAD.MOV R20, RZ, RZ, -R20 ;  /* 0x000000ffff147224 */ /* 0x000fe400078e0a14 */
[----:B------:R-:W-:-:S07]  /*0ce0*/  IMAD R21, R6, R19, R21 ;  /* 0x0000001306157224 */ /* 0x000fce00078e0215 */
.L_x_19:
[----:B------:R-:W1:Y:S01]  /*0cf0*/  LDC R16, c[0x0][0x3a0] ;  /* 0x0000e800ff107b82 */ /* 0x000e620000000800 */
[----:B------:R-:W-:-:S04]  /*0d00*/  IADD3 R20, PT, PT, R20, 0x1, RZ ;  /* 0x0000000114147810 */ /* 0x000fc80007ffe0ff */
[----:B------:R-:W-:Y:S01]  /*0d10*/  ISETP.NE.AND P1, PT, R20, RZ, PT ;  /* 0x000000ff1400720c */ /* 0x000fe20003f25270 */
[----:B------:R-:W-:-:S12]  /*0d20*/  @!P0 BRA `(.L_x_18) ;  /* 0x0000000000908947 */ /* 0x000fd80003800000 */
[----:B------:R-:W2:Y:S01]  /*0d30*/  S2R R4, SR_LANEID ;  /* 0x0000000000047919 */ /* 0x000ea20000000000 */
[----:B------:R-:W3:Y:S01]  /*0d40*/  LDC R31, c[0x0][0x39c] ;  /* 0x0000e700ff1f7b82 */ /* 0x000ee20000000800 */
[----:B------:R-:W-:-:S07]  /*0d50*/  IMAD.MOV.U32 R5, RZ, RZ, RZ ;  /* 0x000000ffff057224 */ /* 0x000fce00078e00ff */
        /* <DEDUP_REMOVED lines=15> */
[----:B------:R2:W5:Y:S01]  /*0e50*/  LDG.E R26, desc[UR4][R18.64+0x10] ;  /* 0x00001004121a7981 */ /* 0x000562000c1e1900 */
        /* <DEDUP_REMOVED lines=17> */
.L_x_18:
[----:B-1----:R-:W-:Y:S01]  /*0f70*/  IMAD R21, R16, 0x10, R21 ;  /* 0x0000001010157824 */ /* 0x002fe200078e0215 */
[----:B------:R-:W-:Y:S01]  /*0f80*/  IADD3 R17, PT, PT, R17, 0x10, RZ ;  /* 0x0000001011117810 */ /* 0x000fe20007ffe0ff */
[----:B------:R-:W-:Y:S06]  /*0f90*/  @P1 BRA `(.L_x_19) ;  /* 0xfffffffc00541947 */ /* 0x000fec000383ffff */
.L_x_17:
[----:B0-----:R-:W-:Y:S05]  /*0fa0*/  BSYNC.RECONVERGENT B0 ;  /* 0x0000000000007941 */ /* 0x001fea0003800200 */
.L_x_10:
[----:B------:R-:W1:Y:S01]  /*0fb0*/  LDC.64 R2, c[0x0][0x398] ;  /* 0x0000e600ff027b82 */ /* 0x000e620000000a00 */
[----:B------:R-:W-:Y:S02]  /*0fc0*/  IMAD.SHL.U32 R0, R0, 0x10, RZ ;  /* 0x0000001000007824 */ /* 0x000fe400078e00ff */
[----:B------:R-:W-:-:S03]  /*0fd0*/  IMAD.SHL.U32 R23, R23, 0x10, RZ ;  /* 0x0000001017177824 */ /* 0x000fc600078e00ff */
[----:B-1----:R-:W-:-:S04]  /*0fe0*/  ISETP.GE.AND P0, PT, R0, R3, PT ;  /* 0x000000030000720c */ /* 0x002fc80003f06270 */
[----:B------:R-:W-:-:S13]  /*0ff0*/  ISETP.GE.OR P0, PT, R23, R2, P0 ;  /* 0x000000021700720c */ /* 0x000fda0000706670 */
[----:B0-----:R-:W-:Y:S05]  /*1000*/  @P0 EXIT ;  /* 0x000000000000094d */ /* 0x001fea0003800000 */
[----:B------:R-:W0:Y:S01]  /*1010*/  S2R R4, SR_LANEID ;  /* 0x0000000000047919 */ /* 0x000e220000000000 */
[----:B------:R-:W1:Y:S01]  /*1020*/  LDCU.64 UR6, c[0x0][0x390] ;  /* 0x00007200ff0677ac */ /* 0x000e620008000a00 */
[----:B------:R-:W-:Y:S01]  /*1030*/  IMAD R23, R23, R3, RZ ;  /* 0x0000000317177224 */ /* 0x000fe200078e02ff */
[----:B------:R-:W-:Y:S01]  /*1040*/  SHF.R.U32.HI R19, RZ, 0x1, R3 ;  /* 0x00000001ff137819 */ /* 0x000fe20000011603 */
[----:B------:R-:W-:-:S03]  /*1050*/  IMAD.MOV.U32 R3, RZ, RZ, RZ ;  /* 0x000000ffff037224 */ /* 0x000fc600078e00ff */
[----:B------:R-:W-:-:S04]  /*1060*/  IADD3 R0, P0, PT, R23, R0, RZ ;  /* 0x0000000017007210 */ /* 0x000fc80007f1e0ff */
[----:B------:R-:W-:Y:S02]  /*1070*/  IADD3.X R17, PT, PT, RZ, RZ, RZ, P0, !PT ;  /* 0x000000ffff117210 */ /* 0x000fe400007fe4ff */
[----:B-1----:R-:W-:Y:S02]  /*1080*/  LEA R7, P0, R0, UR6, 0x2 ;  /* 0x0000000600077c11 */ /* 0x002fe4000f8010ff */
[----:B0-----:R-:W-:Y:S02]  /*1090*/  LOP3.LUT R2, R4, 0x3, RZ, 0xc0, !PT ;  /* 0x0000000304027812 */ /* 0x001fe400078ec0ff */
[----:B------:R-:W-:-:S05]  /*10a0*/  SHF.R.U32.HI R5, RZ, 0x2, R4 ;  /* 0x00000002ff057819 */ /* 0x000fca0000011604 */
[----:B------:R-:W-:Y:S01]  /*10b0*/  IMAD.WIDE.U32 R4, R5, R19, R2 ;  /* 0x0000001305047225 */ /* 0x000fe200078e0002 */
[----:B------:R-:W-:Y:S02]  /*10c0*/  LEA.HI.X R3, R0, UR7, R17, 0x2, P0 ;  /* 0x0000000700037c11 */ /* 0x000fe400080f1411 */
[----:B------:R-:W-:-:S04]  /*10d0*/  LEA R2, P0, R4, R7, 0x3 ;  /* 0x0000000704027211 */ /* 0x000fc800078018ff */
[----:B------:R-:W-:-:S03]  /*10e0*/  LEA.HI.X R3, R4, R3, R5, 0x3, P0 ;  /* 0x0000000304037211 */ /* 0x000fc600000f1c05 */
[----:B------:R-:W-:Y:S02]  /*10f0*/  IMAD.WIDE.U32 R4, R19, 0x40, R2 ;  /* 0x0000004013047825 */ /* 0x000fe400078e0002 */
[----:B------:R-:W2:Y:S04]  /*1100*/  LDG.E.64 R16, desc[UR4][R2.64] ;  /* 0x0000000402107981 */ /* 0x000ea8000c1e1b00 */
[----:B------:R-:W3:Y:S04]  /*1110*/  LDG.E.64 R18, desc[UR4][R4.64] ;  /* 0x0000000404127981 */ /* 0x000ee8000c1e1b00 */
[----:B------:R-:W4:Y:S04]  /*1120*/  LDG.E.64 R20, desc[UR4][R2.64+0x20] ;  /* 0x0000200402147981 */ /* 0x000f28000c1e1b00 */
[----:B------:R-:W5:Y:S01]  /*1130*/  LDG.E.64 R6, desc[UR4][R4.64+0x20] ;  /* 0x0000200404067981 */ /* 0x000f62000c1e1b00 */
[----:B------:R-:W-:Y:S05]  /*1140*/  WARPSYNC.ALL ;  /* 0x0000000000007948 */ /* 0x000fea0003800000 */
[----:B------:R-:W2:Y:S01]  /*1150*/  LDCU UR6, c[0x0][0x3a8] ;  /* 0x00007500ff0677ac */ /* 0x000ea20008000800 */
[----:B------:R-:W0:Y:S01]  /*1160*/  LDCU UR7, c[0x0][0x3a4] ;  /* 0x00007480ff0777ac */ /* 0x000e220008000800 */
[----:B--2---:R-:W-:Y:S01]  /*1170*/  FMUL R0, R17, UR6 ;  /* 0x0000000611007c20 */ /* 0x004fe20008400000 */
[----:B------:R-:W-:Y:S01]  /*1180*/  FMUL R23, R16, UR6 ;  /* 0x0000000610177c20 */ /* 0x000fe20008400000 */
[----:B---3--:R-:W-:Y:S01]  /*1190*/  FMUL R17, R18, UR6 ;  /* 0x0000000612117c20 */ /* 0x008fe20008400000 */
[----:B------:R-:W-:Y:S01]  /*11a0*/  FMUL R16, R19, UR6 ;  /* 0x0000000613107c20 */ /* 0x000fe20008400000 */
[----:B0-----:R-:W-:Y:S01]  /*11b0*/  FFMA R9, R9, UR7, R0 ;  /* 0x0000000709097c23 */ /* 0x001fe20008000000 */
[----:B------:R-:W-:Y:S01]  /*11c0*/  FFMA R8, R8, UR7, R23 ;  /* 0x0000000708087c23 */ /* 0x000fe20008000017 */
[----:B------:R-:W-:Y:S01]  /*11d0*/  FFMA R10, R10, UR7, R17 ;  /* 0x000000070a0a7c23 */ /* 0x000fe20008000011 */
[----:B----4-:R-:W-:Y:S01]  /*11e0*/  FMUL R17, R20, UR6 ;  /* 0x0000000614117c20 */ /* 0x010fe20008400000 */
[----:B------:R-:W-:Y:S01]  /*11f0*/  FMUL R0, R21, UR6 ;  /* 0x0000000615007c20 */ /* 0x000fe20008400000 */
[----:B------:R-:W-:Y:S01]  /*1200*/  FFMA R11, R11, UR7, R16 ;  /* 0x000000070b0b7c23 */ /* 0x000fe20008000010 */
[----:B-----5:R-:W-:Y:S01]  /*1210*/  FMUL R19, R6, UR6 ;  /* 0x0000000606137c20 */ /* 0x020fe20008400000 */
[----:B------:R-:W-:Y:S01]  /*1220*/  FMUL R6, R7, UR6 ;  /* 0x0000000607067c20 */ /* 0x000fe20008400000 */
[----:B------:R-:W-:Y:S01]  /*1230*/  FFMA R12, R12, UR7, R17 ;  /* 0x000000070c0c7c23 */ /* 0x000fe20008000011 */
[----:B------:R-:W-:Y:S01]  /*1240*/  FFMA R13, R13, UR7, R0 ;  /* 0x000000070d0d7c23 */ /* 0x000fe20008000000 */
[----:B------:R-:W-:Y:S01]  /*1250*/  FFMA R14, R14, UR7, R19 ;  /* 0x000000070e0e7c23 */ /* 0x000fe20008000013 */
[----:B------:R-:W-:Y:S01]  /*1260*/  FFMA R15, R15, UR7, R6 ;  /* 0x000000070f0f7c23 */ /* 0x000fe20008000006 */
[----:B------:R-:W-:Y:S04]  /*1270*/  STG.E.64 desc[UR4][R2.64], R8 ;  /* 0x0000000802007986 */ /* 0x000fe8000c101b04 */
[----:B------:R-:W-:Y:S04]  /*1280*/  STG.E.64 desc[UR4][R4.64], R10 ;  /* 0x0000000a04007986 */ /* 0x000fe8000c101b04 */
[----:B------:R-:W-:Y:S04]  /*1290*/  STG.E.64 desc[UR4][R2.64+0x20], R12 ;  /* 0x0000200c02007986 */ /* 0x000fe8000c101b04 */
[----:B------:R-:W-:Y:S01]  /*12a0*/  STG.E.64 desc[UR4][R4.64+0x20], R14 ;  /* 0x0000200e04007986 */ /* 0x000fe2000c101b04 */
[----:B------:R-:W-:Y:S05]  /*12b0*/  EXIT ;  /* 0x000000000000794d */ /* 0x000fea0003800000 */
.L_x_20:
        /* <DEDUP_REMOVED lines=12> */
.L_x_23:


//--------------------- .nv.shared.reserved.0     --------------------------
	.section	.nv.shared.reserved.0,"aw",@nobits
	.weak		__nv_reservedSMEM_offset_0_alias
	.size		__nv_reservedSMEM_offset_0_alias, 0, 64
	.other		__nv_reservedSMEM_offset_0_alias,@"STO_CUDA_RESERVED_SHARED STV_DEFAULT"
__nv_reservedSMEM_offset_0_alias:
	.zero		0
	.zero		64


//--------------------- .nv.constant0._Z9transposeP6__halfS0_ii --------------------------
	.section	.nv.constant0._Z9transposeP6__halfS0_ii,"a",@progbits
	.sectionflags	@""
	.align	4
.nv.constant0._Z9transposeP6__halfS0_ii:
	.zero		920


//--------------------- .nv.constant0._Z17convertFp32ToFp16P6__halfPfi --------------------------
	.section	.nv.constant0._Z17convertFp32ToFp16P6__halfPfi,"a",@progbits
	.sectionflags	@""
	.align	4
.nv.constant0._Z17convertFp32ToFp16P6__halfPfi:
	.zero		916


//--------------------- .nv.constant0._Z9wmma_fp16P6__halfS0_Pfiiiff --------------------------
	.section	.nv.constant0._Z9wmma_fp16P6__halfS0_Pfiiiff,"a",@progbits
	.sectionflags	@""
	.align	4
.nv.constant0._Z9wmma_fp16P6__halfS0_Pfiiiff:
	.zero		940


//--------------------- SYMBOLS --------------------------

	.type		.nv.reservedSmem.offset0,@object
	.size		.nv.reservedSmem.offset0,0x4
